	.target	sm_90a

	.elftype	@"ET_EXEC"


//--------------------- .note.nv.tkinfo           --------------------------
	.section	.note.nv.tkinfo,"",@"SHT_NOTE"
	.sectionflags	@"SHF_NOTE_NV_TKINFO"
	.tkinfo
        /*0018*/ 	.word	0x00000002
        /*0030*/ 	.string	""
        /*0030*/ 	.string	"ptxas"
        /*0030*/ 	.string	"Cuda compilation tools, release 13.0, V13.0.88"
        /*0030*/ 	.string	"Build cuda_13.0.r13.0/compiler.36424714_0"
        /*0030*/ 	.string	"-v  -suppress-debug-info  -lineinfo  -arch sm_90a "



//--------------------- .note.nv.cuinfo           --------------------------
	.section	.note.nv.cuinfo,"",@"SHT_NOTE"
	.sectionflags	@"SHF_NOTE_NV_CUINFO"
        /*0018*/ 	.short	0x0002
        /*001a*/ 	.short	0x005a
        /*001c*/ 	.short	0x0082
	.zero		2


//--------------------- .nv.info                  --------------------------
	.section	.nv.info,"",@"SHT_CUDA_INFO"
	.align	4


	//----- nvinfo : EIATTR_REGCOUNT
	.align		4
        /*0000*/ 	.byte	0x04, 0x2f
        /*0002*/ 	.short	(.L_1 - .L_0)
	.align		4
.L_0:
        /*0004*/ 	.word	index@(matmul_kernel)
        /*0008*/ 	.word	0x00000079


	//----- nvinfo : EIATTR_FRAME_SIZE
	.align		4
.L_1:
        /*000c*/ 	.byte	0x04, 0x11
        /*000e*/ 	.short	(.L_3 - .L_2)
	.align		4
.L_2:
        /*0010*/ 	.word	index@(matmul_kernel)
        /*0014*/ 	.word	0x00000000


	//----- nvinfo : EIATTR_MIN_STACK_SIZE
	.align		4
.L_3:
        /*0018*/ 	.byte	0x04, 0x12
        /*001a*/ 	.short	(.L_5 - .L_4)
	.align		4
.L_4:
        /*001c*/ 	.word	index@(matmul_kernel)
        /*0020*/ 	.word	0x00000000
.L_5:


//--------------------- .nv.compat                --------------------------
	.section	.nv.compat,"",@"SHT_CUDA_COMPAT_INFO"
	.align	4
        /*0000*/ 	.byte	0x02, 0x09, 0x01, 0x00, 0x02, 0x02, 0x04, 0x00, 0x02, 0x05, 0x05, 0x00, 0x03, 0x07, 0x01, 0x01
        /*0010*/ 	.byte	0x02, 0x03, 0x00, 0x00, 0x02, 0x06, 0x01, 0x00, 0x04, 0x0b, 0x08, 0x00, 0x00, 0x00, 0x00, 0x00
        /*0020*/ 	.byte	0x00, 0x00, 0x00, 0x00


//--------------------- .nv.info.matmul_kernel    --------------------------
	.section	.nv.info.matmul_kernel,"",@"SHT_CUDA_INFO"
	.sectionflags	@""
	.align	4


	//----- nvinfo : EIATTR_CUDA_API_VERSION
	.align		4
        /*0000*/ 	.byte	0x04, 0x37
        /*0002*/ 	.short	(.L_7 - .L_6)
.L_6:
        /*0004*/ 	.word	0x00000082


	//----- nvinfo : EIATTR_KPARAM_INFO
	.align		4
.L_7:
        /*0008*/ 	.byte	0x04, 0x17
        /*000a*/ 	.short	(.L_9 - .L_8)
.L_8:
        /*000c*/ 	.word	0x00000000
        /*0010*/ 	.short	0x000d
        /*0012*/ 	.short	0x0048
        /*0014*/ 	.byte	0x00, 0xf4, 0x21, 0x00


	//----- nvinfo : EIATTR_KPARAM_INFO
	.align		4
.L_9:
        /*0018*/ 	.byte	0x04, 0x17
        /*001a*/ 	.short	(.L_11 - .L_10)
.L_10:
        /*001c*/ 	.word	0x00000000
        /*0020*/ 	.short	0x000c
        /*0022*/ 	.short	0x0040
        /*0024*/ 	.byte	0x00, 0xf4, 0x21, 0x00


	//----- nvinfo : EIATTR_KPARAM_INFO
	.align		4
.L_11:
        /*0028*/ 	.byte	0x04, 0x17
        /*002a*/ 	.short	(.L_13 - .L_12)
.L_12:
        /*002c*/ 	.word	0x00000000
        /*0030*/ 	.short	0x000b
        /*0032*/ 	.short	0x0038
        /*0034*/ 	.byte	0x00, 0xf0, 0x11, 0x00


	//----- nvinfo : EIATTR_KPARAM_INFO
	.align		4
.L_13:
        /*0038*/ 	.byte	0x04, 0x17
        /*003a*/ 	.short	(.L_15 - .L_14)
.L_14:
        /*003c*/ 	.word	0x00000000
        /*0040*/ 	.short	0x000a
        /*0042*/ 	.short	0x0034
        /*0044*/ 	.byte	0x00, 0xf0, 0x11, 0x00


	//----- nvinfo : EIATTR_KPARAM_INFO
	.align		4
.L_15:
        /*0048*/ 	.byte	0x04, 0x17
        /*004a*/ 	.short	(.L_17 - .L_16)
.L_16:
        /*004c*/ 	.word	0x00000000
        /*0050*/ 	.short	0x0009
        /*0052*/ 	.short	0x0030
        /*0054*/ 	.byte	0x00, 0xf0, 0x11, 0x00


	//----- nvinfo : EIATTR_KPARAM_INFO
	.align		4
.L_17:
        /*0058*/ 	.byte	0x04, 0x17
        /*005a*/ 	.short	(.L_19 - .L_18)
.L_18:
        /*005c*/ 	.word	0x00000000
        /*0060*/ 	.short	0x0008
        /*0062*/ 	.short	0x002c
        /*0064*/ 	.byte	0x00, 0xf0, 0x11, 0x00


	//----- nvinfo : EIATTR_KPARAM_INFO
	.align		4
.L_19:
        /*0068*/ 	.byte	0x04, 0x17
        /*006a*/ 	.short	(.L_21 - .L_20)
.L_20:
        /*006c*/ 	.word	0x00000000
        /*0070*/ 	.short	0x0007
        /*0072*/ 	.short	0x0028
        /*0074*/ 	.byte	0x00, 0xf0, 0x11, 0x00


	//----- nvinfo : EIATTR_KPARAM_INFO
	.align		4
.L_21:
        /*0078*/ 	.byte	0x04, 0x17
        /*007a*/ 	.short	(.L_23 - .L_22)
.L_22:
        /*007c*/ 	.word	0x00000000
        /*0080*/ 	.short	0x0006
        /*0082*/ 	.short	0x0024
        /*0084*/ 	.byte	0x00, 0xf0, 0x11, 0x00


	//----- nvinfo : EIATTR_KPARAM_INFO
	.align		4
.L_23:
        /*0088*/ 	.byte	0x04, 0x17
        /*008a*/ 	.short	(.L_25 - .L_24)
.L_24:
        /*008c*/ 	.word	0x00000000
        /*0090*/ 	.short	0x0005
        /*0092*/ 	.short	0x0020
        /*0094*/ 	.byte	0x00, 0xf0, 0x11, 0x00


	//----- nvinfo : EIATTR_KPARAM_INFO
	.align		4
.L_25:
        /*0098*/ 	.byte	0x04, 0x17
        /*009a*/ 	.short	(.L_27 - .L_26)
.L_26:
        /*009c*/ 	.word	0x00000000
        /*00a0*/ 	.short	0x0004
        /*00a2*/ 	.short	0x001c
        /*00a4*/ 	.byte	0x00, 0xf0, 0x11, 0x00


	//----- nvinfo : EIATTR_KPARAM_INFO
	.align		4
.L_27:
        /*00a8*/ 	.byte	0x04, 0x17
        /*00aa*/ 	.short	(.L_29 - .L_28)
.L_28:
        /*00ac*/ 	.word	0x00000000
        /*00b0*/ 	.short	0x0003
        /*00b2*/ 	.short	0x0018
        /*00b4*/ 	.byte	0x00, 0xf0, 0x11, 0x00


	//----- nvinfo : EIATTR_KPARAM_INFO
	.align		4
.L_29:
        /*00b8*/ 	.byte	0x04, 0x17
        /*00ba*/ 	.short	(.L_31 - .L_30)
.L_30:
        /*00bc*/ 	.word	0x00000000
        /*00c0*/ 	.short	0x0002
        /*00c2*/ 	.short	0x0010
        /*00c4*/ 	.byte	0x00, 0xf4, 0x21, 0x00


	//----- nvinfo : EIATTR_KPARAM_INFO
	.align		4
.L_31:
        /*00c8*/ 	.byte	0x04, 0x17
        /*00ca*/ 	.short	(.L_33 - .L_32)
.L_32:
        /*00cc*/ 	.word	0x00000000
        /*00d0*/ 	.short	0x0001
        /*00d2*/ 	.short	0x0008
        /*00d4*/ 	.byte	0x00, 0xf4, 0x21, 0x00


	//----- nvinfo : EIATTR_KPARAM_INFO
	.align		4
.L_33:
        /*00d8*/ 	.byte	0x04, 0x17
        /*00da*/ 	.short	(.L_35 - .L_34)
.L_34:
        /*00dc*/ 	.word	0x00000000
        /*00e0*/ 	.short	0x0000
        /*00e2*/ 	.short	0x0000
        /*00e4*/ 	.byte	0x00, 0xf4, 0x21, 0x00


	//----- nvinfo : EIATTR_SPARSE_MMA_MASK
	.align		4
.L_35:
        /*00e8*/ 	.byte	0x03, 0x50
        /*00ea*/ 	.short	0x0000


	//----- nvinfo : EIATTR_MAXREG_COUNT
	.align		4
        /*00ec*/ 	.byte	0x03, 0x1b
        /*00ee*/ 	.short	0x0080


	//----- nvinfo : EIATTR_NUM_BARRIERS
	.align		4
        /*00f0*/ 	.byte	0x02, 0x4c
        /*00f2*/ 	.byte	0x01
	.zero		1


	//----- nvinfo : EIATTR_MERCURY_ISA_VERSION
	.align		4
        /*00f4*/ 	.byte	0x03, 0x5f
        /*00f6*/ 	.short	0x0101


	//----- nvinfo : EIATTR_EXIT_INSTR_OFFSETS
	.align		4
        /*00f8*/ 	.byte	0x04, 0x1c
        /*00fa*/ 	.short	(.L_37 - .L_36)


	//   ....[0]....
.L_36:
        /*00fc*/ 	.word	0x00003dd0


	//   ....[1]....
        /*0100*/ 	.word	0x00003df0


	//----- nvinfo : EIATTR_REQNTID
	.align		4
.L_37:
        /*0104*/ 	.byte	0x04, 0x10
        /*0106*/ 	.short	(.L_39 - .L_38)
.L_38:
        /*0108*/ 	.word	0x00000200
        /*010c*/ 	.word	0x00000001
        /*0110*/ 	.word	0x00000001


	//----- nvinfo : EIATTR_CBANK_PARAM_SIZE
	.align		4
.L_39:
        /*0114*/ 	.byte	0x03, 0x19
        /*0116*/ 	.short	0x0050


	//----- nvinfo : EIATTR_PARAM_CBANK
	.align		4
        /*0118*/ 	.byte	0x04, 0x0a
        /*011a*/ 	.short	(.L_41 - .L_40)
	.align		4
.L_40:
        /*011c*/ 	.word	index@(.nv.constant0.matmul_kernel)
        /*0120*/ 	.short	0x0210
        /*0122*/ 	.short	0x0050


	//----- nvinfo : EIATTR_SW_WAR
	.align		4
.L_41:
        /*0124*/ 	.byte	0x04, 0x36
        /*0126*/ 	.short	(.L_43 - .L_42)
.L_42:
        /*0128*/ 	.word	0x00000008
.L_43:


//--------------------- .nv.callgraph             --------------------------
	.section	.nv.callgraph,"",@"SHT_CUDA_CALLGRAPH"
	.align	4
	.sectionentsize	8
	.align		4
        /*0000*/ 	.word	0x00000000
	.align		4
        /*0004*/ 	.word	0xffffffff
	.align		4
        /*0008*/ 	.word	0x00000000
	.align		4
        /*000c*/ 	.word	0xfffffffe
	.align		4
        /*0010*/ 	.word	0x00000000
	.align		4
        /*0014*/ 	.word	0xfffffffd
	.align		4
        /*0018*/ 	.word	0x00000000
	.align		4
        /*001c*/ 	.word	0xfffffffc


//--------------------- .text.matmul_kernel       --------------------------
	.section	.text.matmul_kernel,"ax",@progbits
	.align	128
        .global         matmul_kernel
        .type           matmul_kernel,@function
        .size           matmul_kernel,(.L_x_3 - matmul_kernel)
        .other          matmul_kernel,@"STO_CUDA_ENTRY STV_DEFAULT"
matmul_kernel:
.text.matmul_kernel:
[----:B------:R-:W-:Y:S08]  /*0000*/  LDC R1, c[0x0][0x28] ;  /* 0x00000a00ff017b82 */ /* 0x000ff00000000800 */
[----:B------:R-:W1:Y:S01]  /*0010*/  LDC.64 R72, c[0x0][0x228] ;  /* 0x00008a00ff487b82 */ /* 0x000e620000000a00 */
[----:B------:R-:W2:Y:S01]  /*0020*/  S2R R5, SR_CTAID.X ;  /* 0x0000000000057919 */ /* 0x000ea20000002500 */
[----:B------:R-:W-:Y:S01]  /*0030*/  ULDC.64 UR8, c[0x0][0x210] ;  /* 0x0000840000087ab9 */ /* 0x000fe20000000a00 */
[----:B------:R-:W-:Y:S01]  /*0040*/  ULDC UR5, c[0x0][0x240] ;  /* 0x0000900000057ab9 */ /* 0x000fe20000000800 */
[----:B------:R-:W-:Y:S01]  /*0050*/  ULDC.64 UR10, c[0x0][0x218] ;  /* 0x00008600000a7ab9 */ /* 0x000fe20000000a00 */
[----:B------:R-:W3:Y:S01]  /*0060*/  S2R R107, SR_TID.X ;  /* 0x00000000006b7919 */ /* 0x000ee20000002100 */
[----:B------:R-:W-:Y:S01]  /*0070*/  UMOV UR4, 0x400 ;  /* 0x0000040000047882 */ /* 0x000fe20000000000 */
[----:B------:R-:W-:Y:S01]  /*0080*/  ULDC.64 UR14, c[0x0][0x208] ;  /* 0x00008200000e7ab9 */ /* 0x000fe20000000a00 */
[----:B------:R-:W4:Y:S08]  /*0090*/  LDC.64 R94, c[0x0][0x230] ;  /* 0x00008c00ff5e7b82 */ /* 0x000f300000000a00 */
[----:B------:R-:W5:Y:S01]  /*00a0*/  LDC.64 R44, c[0x0][0x238] ;  /* 0x00008e00ff2c7b82 */ /* 0x000f620000000a00 */
[----:B-1----:R-:W-:Y:S01]  /*00b0*/  VIADD R0, R73, 0x7f ;  /* 0x0000007f49007836 */ /* 0x002fe20000000000 */
[----:B------:R-:W-:-:S06]  /*00c0*/  IABS R23, R73 ;  /* 0x0000004900177213 */ /* 0x000fcc0000000000 */
[----:B------:R-:W1:Y:S01]  /*00d0*/  S2UR UR7, SR_CgaCtaId ;  /* 0x00000000000779c3 */ /* 0x000e620000008800 */
[----:B------:R-:W-:Y:S02]  /*00e0*/  IABS R22, R72 ;  /* 0x0000004800167213 */ /* 0x000fe40000000000 */
[----:B------:R-:W-:Y:S01]  /*00f0*/  SHF.R.S32.HI R3, RZ, 0x1f, R0 ;  /* 0x0000001fff037819 */ /* 0x000fe20000011400 */
[----:B----4-:R-:W-:-:S03]  /*0100*/  VIADD R65, R94, 0x1f ;  /* 0x0000001f5e417836 */ /* 0x010fc60000000000 */
[----:B------:R-:W-:Y:S01]  /*0110*/  LEA.HI R3, R3, R0, RZ, 0x7 ;  /* 0x0000000003037211 */ /* 0x000fe200078f38ff */
[----:B------:R-:W-:Y:S01]  /*0120*/  VIADD R68, R94, 0xffffffe0 ;  /* 0xffffffe05e447836 */ /* 0x000fe20000000000 */
[----:B--2---:R-:W-:Y:S02]  /*0130*/  IABS R8, R5 ;  /* 0x0000000500087213 */ /* 0x004fe40000000000 */
[----:B------:R-:W-:-:S05]  /*0140*/  SHF.R.S32.HI R3, RZ, 0x7, R3 ;  /* 0x00000007ff037819 */ /* 0x000fca0000011403 */
[----:B------:R-:W-:-:S05]  /*0150*/  IMAD.SHL.U32 R4, R3, 0x8, RZ ;  /* 0x0000000803047824 */ /* 0x000fca00078e00ff */
[-C--:B------:R-:W-:Y:S02]  /*0160*/  IABS R7, R4.reuse ;  /* 0x0000000400077213 */ /* 0x080fe40000000000 */
[----:B------:R-:W-:Y:S01]  /*0170*/  IABS R10, R4 ;  /* 0x00000004000a7213 */ /* 0x000fe20000000000 */
[----:B-1----:R-:W-:Y:S01]  /*0180*/  ULEA UR7, UR7, UR4, 0x18 ;  /* 0x0000000407077291 */ /* 0x002fe2000f8ec03f */
[----:B------:R-:W1:Y:S08]  /*0190*/  I2F.RP R0, R7 ;  /* 0x0000000700007306 */ /* 0x000e700000209400 */
[----:B-1----:R-:W1:Y:S02]  /*01a0*/  MUFU.RCP R0, R0 ;  /* 0x0000000000007308 */ /* 0x002e640000001000 */
[----:B-1----:R-:W-:-:S02]  /*01b0*/  VIADD R2, R0, 0xffffffe ;  /* 0x0ffffffe00027836 */ /* 0x002fc40000000000 */
[----:B------:R-:W-:-:S04]  /*01c0*/  IMAD.MOV R0, RZ, RZ, -R10 ;  /* 0x000000ffff007224 */ /* 0x000fc800078e0a0a */
[----:B------:R1:W2:Y:S01]  /*01d0*/  F2I.FTZ.U32.TRUNC.NTZ R3, R2 ;  /* 0x0000000200037305 */ /* 0x0002a2000021f000 */
[----:B---3--:R-:W-:Y:S02]  /*01e0*/  IMAD.SHL.U32 R10, R107, 0x20, RZ ;  /* 0x000000206b0a7824 */ /* 0x008fe400078e00ff */
[----:B-1----:R-:W-:Y:S02]  /*01f0*/  IMAD.MOV.U32 R2, RZ, RZ, RZ ;  /* 0x000000ffff027224 */ /* 0x002fe400078e00ff */
[----:B--2---:R-:W-:-:S04]  /*0200*/  IMAD.MOV R6, RZ, RZ, -R3 ;  /* 0x000000ffff067224 */ /* 0x004fc800078e0a03 */
[----:B------:R-:W-:Y:S02]  /*0210*/  IMAD R9, R6, R7, RZ ;  /* 0x0000000706097224 */ /* 0x000fe400078e02ff */
[----:B------:R-:W-:Y:S02]  /*0220*/  IMAD.MOV.U32 R6, RZ, RZ, R8 ;  /* 0x000000ffff067224 */ /* 0x000fe400078e0008 */
[----:B------:R-:W-:-:S06]  /*0230*/  IMAD.HI.U32 R3, R3, R9, R2 ;  /* 0x0000000903037227 */ /* 0x000fcc00078e0002 */
[----:B------:R-:W-:-:S04]  /*0240*/  IMAD.HI.U32 R3, R3, R6, RZ ;  /* 0x0000000603037227 */ /* 0x000fc800078e00ff */
[----:B------:R-:W-:-:S05]  /*0250*/  IMAD R0, R3, R0, R6 ;  /* 0x0000000003007224 */ /* 0x000fca00078e0206 */
[----:B------:R-:W-:-:S13]  /*0260*/  ISETP.GT.U32.AND P1, PT, R7, R0, PT ;  /* 0x000000000700720c */ /* 0x000fda0003f24070 */
[----:B------:R-:W-:Y:S02]  /*0270*/  @!P1 IMAD.IADD R0, R0, 0x1, -R7 ;  /* 0x0000000100009824 */ /* 0x000fe400078e0a07 */
[----:B------:R-:W-:Y:S01]  /*0280*/  @!P1 VIADD R3, R3, 0x1 ;  /* 0x0000000103039836 */ /* 0x000fe20000000000 */
[----:B------:R-:W-:Y:S02]  /*0290*/  ISETP.NE.AND P1, PT, R4, RZ, PT ;  /* 0x000000ff0400720c */ /* 0x000fe40003f25270 */
[----:B------:R-:W-:Y:S02]  /*02a0*/  ISETP.GE.U32.AND P0, PT, R0, R7, PT ;  /* 0x000000070000720c */ /* 0x000fe40003f06070 */
[----:B------:R-:W-:-:S04]  /*02b0*/  LOP3.LUT R0, R5, R4, RZ, 0x3c, !PT ;  /* 0x0000000405007212 */ /* 0x000fc800078e3cff */
[----:B------:R-:W-:Y:S01]  /*02c0*/  ISETP.GE.AND P2, PT, R0, RZ, PT ;  /* 0x000000ff0000720c */ /* 0x000fe20003f46270 */
[----:B------:R-:W-:-:S06]  /*02d0*/  VIADD R0, R72, 0x7f ;  /* 0x0000007f48007836 */ /* 0x000fcc0000000000 */
[----:B------:R-:W-:-:S04]  /*02e0*/  @P0 VIADD R3, R3, 0x1 ;  /* 0x0000000103030836 */ /* 0x000fc80000000000 */
[----:B------:R-:W-:Y:S01]  /*02f0*/  IMAD.MOV.U32 R2, RZ, RZ, R3 ;  /* 0x000000ffff027224 */ /* 0x000fe200078e0003 */
[----:B------:R-:W-:-:S03]  /*0300*/  SHF.R.S32.HI R3, RZ, 0x1f, R0 ;  /* 0x0000001fff037819 */ /* 0x000fc60000011400 */
[----:B------:R-:W-:Y:S01]  /*0310*/  @!P2 IMAD.MOV R2, RZ, RZ, -R2 ;  /* 0x000000ffff02a224 */ /* 0x000fe200078e0a02 */
[----:B------:R-:W-:Y:S02]  /*0320*/  @!P1 LOP3.LUT R2, RZ, R4, RZ, 0x33, !PT ;  /* 0x00000004ff029212 */ /* 0x000fe400078e33ff */
[----:B------:R-:W-:-:S03]  /*0330*/  LEA.HI R3, R3, R0, RZ, 0x7 ;  /* 0x0000000003037211 */ /* 0x000fc600078f38ff */
[----:B------:R-:W-:Y:S02]  /*0340*/  IMAD.SHL.U32 R12, R2, 0x8, RZ ;  /* 0x00000008020c7824 */ /* 0x000fe400078e00ff */
[----:B------:R-:W-:-:S03]  /*0350*/  IMAD.MOV R2, RZ, RZ, -R2 ;  /* 0x000000ffff027224 */ /* 0x000fc600078e0a02 */
[----:B------:R-:W-:Y:S01]  /*0360*/  LEA.HI.SX32 R3, R3, -R12, 0x19 ;  /* 0x8000000c03037211 */ /* 0x000fe200078fcaff */
[----:B------:R-:W-:Y:S02]  /*0370*/  IMAD R14, R4, R2, R5 ;  /* 0x00000002040e7224 */ /* 0x000fe400078e0205 */
[----:B------:R-:W-:Y:S01]  /*0380*/  IMAD.MOV.U32 R2, RZ, RZ, RZ ;  /* 0x000000ffff027224 */ /* 0x000fe200078e00ff */
[----:B------:R-:W-:Y:S02]  /*0390*/  VIMNMX R15, R3, 0x8, PT ;  /* 0x00000008030f7848 */ /* 0x000fe40003fe0100 */
[----:B------:R-:W-:Y:S02]  /*03a0*/  IABS R4, R14 ;  /* 0x0000000e00047213 */ /* 0x000fe40000000000 */
[----:B------:R-:W-:-:S04]  /*03b0*/  IABS R7, R15 ;  /* 0x0000000f00077213 */ /* 0x000fc80000000000 */
[----:B------:R-:W1:Y:S08]  /*03c0*/  I2F.RP R0, R7 ;  /* 0x0000000700007306 */ /* 0x000e700000209400 */
[----:B-1----:R-:W1:Y:S02]  /*03d0*/  MUFU.RCP R0, R0 ;  /* 0x0000000000007308 */ /* 0x002e640000001000 */
[----:B-1----:R-:W-:-:S06]  /*03e0*/  VIADD R3, R0, 0xffffffe ;  /* 0x0ffffffe00037836 */ /* 0x002fcc0000000000 */
[----:B------:R-:W1:Y:S02]  /*03f0*/  F2I.FTZ.U32.TRUNC.NTZ R3, R3 ;  /* 0x0000000300037305 */ /* 0x000e64000021f000 */
[----:B-1----:R-:W-:-:S04]  /*0400*/  IMAD.MOV R6, RZ, RZ, -R3 ;  /* 0x000000ffff067224 */ /* 0x002fc800078e0a03 */
[----:B------:R-:W-:Y:S01]  /*0410*/  IMAD R5, R6, R7, RZ ;  /* 0x0000000706057224 */ /* 0x000fe200078e02ff */
[----:B------:R-:W-:-:S03]  /*0420*/  IABS R6, R15 ;  /* 0x0000000f00067213 */ /* 0x000fc60000000000 */
[----:B------:R-:W-:Y:S01]  /*0430*/  IMAD.HI.U32 R2, R3, R5, R2 ;  /* 0x0000000503027227 */ /* 0x000fe200078e0002 */
[----:B------:R-:W-:-:S03]  /*0440*/  SHF.R.U32.HI R5, RZ, 0x5, R107 ;  /* 0x00000005ff057819 */ /* 0x000fc6000001166b */
[----:B------:R-:W-:Y:S01]  /*0450*/  IMAD.MOV.U32 R3, RZ, RZ, R4 ;  /* 0x000000ffff037224 */ /* 0x000fe200078e0004 */
[----:B------:R-:W-:Y:S01]  /*0460*/  R2UR UR16, R5 ;  /* 0x00000000051072ca */ /* 0x000fe200000e0000 */
[----:B------:R-:W-:Y:S01]  /*0470*/  IMAD.MOV R0, RZ, RZ, -R6 ;  /* 0x000000ffff007224 */ /* 0x000fe200078e0a06 */
[----:B------:R-:W1:Y:S01]  /*0480*/  I2F.RP R4, R23 ;  /* 0x0000001700047306 */ /* 0x000e620000209400 */
[----:B------:R-:W-:Y:S01]  /*0490*/  IMAD.HI.U32 R2, R2, R3, RZ ;  /* 0x0000000302027227 */ /* 0x000fe200078e00ff */
[----:B------:R-:W-:-:S03]  /*04a0*/  LOP3.LUT R6, R107, 0xe0, RZ, 0xc0, !PT ;  /* 0x000000e06b067812 */ /* 0x000fc600078ec0ff */
[----:B------:R-:W-:Y:S01]  /*04b0*/  IMAD R0, R2, R0, R3 ;  /* 0x0000000002007224 */ /* 0x000fe200078e0203 */
[----:B------:R-:W-:Y:S01]  /*04c0*/  SHF.R.U32.HI R8, RZ, 0x1, R6 ;  /* 0x00000001ff087819 */ /* 0x000fe20000011606 */
[----:B------:R-:W-:Y:S01]  /*04d0*/  IMAD.SHL.U32 R5, R107, 0x4, RZ ;  /* 0x000000046b057824 */ /* 0x000fe200078e00ff */
[----:B------:R-:W2:Y:S02]  /*04e0*/  I2F.RP R3, R22 ;  /* 0x0000001600037306 */ /* 0x000ea40000209400 */
[----:B------:R-:W-:Y:S02]  /*04f0*/  ISETP.GT.U32.AND P1, PT, R7, R0, PT ;  /* 0x000000000700720c */ /* 0x000fe40003f24070 */
[----:B------:R-:W-:-:S04]  /*0500*/  LOP3.LUT R9, R5, 0x70, RZ, 0xc0, !PT ;  /* 0x0000007005097812 */ /* 0x000fc800078ec0ff */
[----:B-1----:R-:W1:Y:S01]  /*0510*/  MUFU.RCP R4, R4 ;  /* 0x0000000400047308 */ /* 0x002e620000001000 */
[----:B------:R-:W-:Y:S02]  /*0520*/  IMAD R20, R6, 0x8, R9 ;  /* 0x0000000806147824 */ /* 0x000fe400078e0209 */
[----:B------:R-:W-:-:S04]  /*0530*/  IMAD.SHL.U32 R6, R107, 0x10, RZ ;  /* 0x000000106b067824 */ /* 0x000fc800078e00ff */
[----:B------:R-:W-:Y:S01]  /*0540*/  @!P1 IMAD.IADD R0, R0, 0x1, -R7 ;  /* 0x0000000100009824 */ /* 0x000fe200078e0a07 */
[----:B--2---:R-:W2:Y:S01]  /*0550*/  MUFU.RCP R3, R3 ;  /* 0x0000000300037308 */ /* 0x004ea20000001000 */
[----:B------:R-:W-:Y:S01]  /*0560*/  @!P1 VIADD R2, R2, 0x1 ;  /* 0x0000000102029836 */ /* 0x000fe20000000000 */
[----:B------:R-:W-:Y:S02]  /*0570*/  ISETP.NE.AND P1, PT, R15, RZ, PT ;  /* 0x000000ff0f00720c */ /* 0x000fe40003f25270 */
[----:B------:R-:W-:Y:S01]  /*0580*/  ISETP.GE.U32.AND P0, PT, R0, R7, PT ;  /* 0x000000070000720c */ /* 0x000fe20003f06070 */
[----:B------:R-:W-:Y:S01]  /*0590*/  IMAD.SHL.U32 R0, R107, 0x400, RZ ;  /* 0x000004006b007824 */ /* 0x000fe200078e00ff */
[----:B------:R-:W-:Y:S01]  /*05a0*/  LOP3.LUT R7, R8, 0x7fc, R5, 0x78, !PT ;  /* 0x000007fc08077812 */ /* 0x000fe200078e7805 */
[----:B-1----:R-:W-:-:S03]  /*05b0*/  VIADD R4, R4, 0xffffffe ;  /* 0x0ffffffe04047836 */ /* 0x002fc60000000000 */
[----:B------:R-:W-:Y:S01]  /*05c0*/  LOP3.LUT R5, R0, 0x6000, RZ, 0xc0, !PT ;  /* 0x0000600000057812 */ /* 0x000fe200078ec0ff */
[----:B------:R-:W-:Y:S01]  /*05d0*/  VIADD R93, R7, UR7 ;  /* 0x00000007075d7c36 */ /* 0x000fe20008000000 */
[-C--:B------:R-:W-:Y:S01]  /*05e0*/  LOP3.LUT R0, R14, R15.reuse, RZ, 0x3c, !PT ;  /* 0x0000000f0e007212 */ /* 0x080fe200078e3cff */
[----:B------:R-:W1:Y:S01]  /*05f0*/  F2I.FTZ.U32.TRUNC.NTZ R11, R4 ;  /* 0x00000004000b7305 */ /* 0x000e62000021f000 */
[----:B------:R-:W-:Y:S01]  /*0600*/  LOP3.LUT R19, R5, 0x60, R10, 0xf8, !PT ;  /* 0x0000006005137812 */ /* 0x000fe200078ef80a */
[C---:B------:R-:W-:Y:S01]  /*0610*/  IMAD.SHL.U32 R5, R107.reuse, 0x1000, RZ ;  /* 0x000010006b057824 */ /* 0x040fe200078e00ff */
[----:B------:R-:W-:Y:S01]  /*0620*/  ISETP.GE.AND P2, PT, R0, RZ, PT ;  /* 0x000000ff0000720c */ /* 0x000fe20003f46270 */
[----:B------:R-:W-:Y:S02]  /*0630*/  IMAD.SHL.U32 R0, R107, 0x10, RZ ;  /* 0x000000106b007824 */ /* 0x000fe400078e00ff */
[----:B--2---:R-:W-:Y:S01]  /*0640*/  VIADD R3, R3, 0xffffffe ;  /* 0x0ffffffe03037836 */ /* 0x004fe20000000000 */
[----:B------:R-:W-:Y:S01]  /*0650*/  LOP3.LUT R5, R5, 0x6000, RZ, 0xc0, !PT ;  /* 0x0000600005057812 */ /* 0x000fe200078ec0ff */
[----:B------:R-:W-:Y:S01]  /*0660*/  @P0 VIADD R2, R2, 0x1 ;  /* 0x0000000102020836 */ /* 0x000fe20000000000 */
[----:B------:R-:W-:Y:S01]  /*0670*/  LOP3.LUT R0, R0, 0x70, RZ, 0xc0, !PT ;  /* 0x0000007000007812 */ /* 0x000fe200078ec0ff */
[----:B------:R2:W3:Y:S01]  /*0680*/  F2I.FTZ.U32.TRUNC.NTZ R9, R3 ;  /* 0x0000000300097305 */ /* 0x0004e2000021f000 */
[----:B------:R-:W-:Y:S01]  /*0690*/  LOP3.LUT R6, R5, 0xff0, R6, 0xf8, !PT ;  /* 0x00000ff005067812 */ /* 0x000fe200078ef806 */
[----:B------:R-:W-:Y:S01]  /*06a0*/  IMAD.MOV.U32 R10, RZ, RZ, RZ ;  /* 0x000000ffff0a7224 */ /* 0x000fe200078e00ff */
[C---:B------:R-:W-:Y:S01]  /*06b0*/  LOP3.LUT R5, R107.reuse, 0x7f, RZ, 0xc0, !PT ;  /* 0x0000007f6b057812 */ /* 0x040fe200078ec0ff */
[----:B-1----:R-:W-:Y:S01]  /*06c0*/  IMAD.MOV R8, RZ, RZ, -R11 ;  /* 0x000000ffff087224 */ /* 0x002fe200078e0a0b */
[----:B------:R-:W-:Y:S01]  /*06d0*/  LOP3.LUT R4, R107, 0x180, RZ, 0xc0, !PT ;  /* 0x000001806b047812 */ /* 0x000fe200078ec0ff */
[----:B------:R-:W-:Y:S01]  /*06e0*/  @!P2 IMAD.MOV R2, RZ, RZ, -R2 ;  /* 0x000000ffff02a224 */ /* 0x000fe200078e0a02 */
[----:B------:R-:W-:Y:S01]  /*06f0*/  @!P1 LOP3.LUT R2, RZ, R15, RZ, 0x33, !PT ;  /* 0x0000000fff029212 */ /* 0x000fe200078e33ff */
[----:B------:R-:W-:Y:S01]  /*0700*/  IMAD R13, R5, 0x80, R0 ;  /* 0x00000080050d7824 */ /* 0x000fe200078e0200 */
[----:B--2---:R-:W-:Y:S01]  /*0710*/  SHF.R.U32.HI R3, RZ, 0x5, R107 ;  /* 0x00000005ff037819 */ /* 0x004fe2000001166b */
[----:B------:R-:W-:-:S03]  /*0720*/  IMAD.MOV.U32 R0, RZ, RZ, R8 ;  /* 0x000000ffff007224 */ /* 0x000fc600078e0008 */
[----:B------:R-:W-:Y:S01]  /*0730*/  LEA.HI R4, R4, R13, RZ, 0x1b ;  /* 0x0000000d04047211 */ /* 0x000fe200078fd8ff */
[----:B------:R-:W-:Y:S01]  /*0740*/  IMAD R13, R0, R23, RZ ;  /* 0x00000017000d7224 */ /* 0x000fe200078e02ff */
[----:B------:R-:W-:Y:S01]  /*0750*/  SGXT.U32 R3, R3, 0x4 ;  /* 0x000000040303781a */ /* 0x000fe20000000000 */
[----:B------:R-:W-:Y:S01]  /*0760*/  IMAD.MOV R0, RZ, RZ, -R2 ;  /* 0x000000ffff007224 */ /* 0x000fe200078e0a02 */
[----:B------:R-:W-:Y:S01]  /*0770*/  LOP3.LUT R62, R4, 0x60, RZ, 0x3c, !PT ;  /* 0x00000060043e7812 */ /* 0x000fe200078e3cff */
[----:B------:R-:W-:Y:S01]  /*0780*/  IMAD.SHL.U32 R2, R2, 0x80, RZ ;  /* 0x0000008002027824 */ /* 0x000fe200078e00ff */
[----:B------:R-:W-:Y:S01]  /*0790*/  LOP3.LUT R63, R4, 0x70, RZ, 0x3c, !PT ;  /* 0x00000070043f7812 */ /* 0x000fe200078e3cff */
[----:B---3--:R-:W-:Y:S02]  /*07a0*/  IMAD.MOV R8, RZ, RZ, -R9 ;  /* 0x000000ffff087224 */ /* 0x008fe400078e0a09 */
[----:B------:R-:W-:Y:S01]  /*07b0*/  IMAD.HI.U32 R11, R11, R13, R10 ;  /* 0x0000000d0b0b7227 */ /* 0x000fe200078e000a */
[----:B------:R-:W-:-:S03]  /*07c0*/  LOP3.LUT R10, R2, R3, RZ, 0xfc, !PT ;  /* 0x00000003020a7212 */ /* 0x000fc600078efcff */
[----:B------:R-:W-:Y:S01]  /*07d0*/  IMAD.MOV.U32 R13, RZ, RZ, R8 ;  /* 0x000000ffff0d7224 */ /* 0x000fe200078e0008 */
[----:B------:R-:W-:Y:S01]  /*07e0*/  LOP3.LUT R28, R10, 0x20, RZ, 0xfc, !PT ;  /* 0x000000200a1c7812 */ /* 0x000fe200078efcff */
[----:B------:R-:W-:Y:S01]  /*07f0*/  VIADD R3, R2, UR16 ;  /* 0x0000001002037c36 */ /* 0x000fe20008000000 */
[C---:B------:R-:W-:Y:S01]  /*0800*/  LOP3.LUT R30, R10.reuse, 0x40, RZ, 0xfc, !PT ;  /* 0x000000400a1e7812 */ /* 0x040fe200078efcff */
[----:B------:R-:W-:Y:S01]  /*0810*/  IMAD R0, R15, R0, R14 ;  /* 0x000000000f007224 */ /* 0x000fe200078e020e */
[----:B------:R-:W-:Y:S01]  /*0820*/  IABS R14, R10 ;  /* 0x0000000a000e7213 */ /* 0x000fe20000000000 */
[----:B------:R-:W-:Y:S01]  /*0830*/  IMAD.MOV.U32 R8, RZ, RZ, RZ ;  /* 0x000000ffff087224 */ /* 0x000fe200078e00ff */
[----:B------:R-:W-:Y:S01]  /*0840*/  IABS R18, R28 ;  /* 0x0000001c00127213 */ /* 0x000fe20000000000 */
[----:B------:R-:W-:Y:S01]  /*0850*/  IMAD R13, R13, R22, RZ ;  /* 0x000000160d0d7224 */ /* 0x000fe200078e02ff */
[----:B------:R-:W-:Y:S01]  /*0860*/  LOP3.LUT R32, R10, 0x60, RZ, 0xfc, !PT ;  /* 0x000000600a207812 */ /* 0x000fe200078efcff */
[----:B------:R-:W-:-:S02]  /*0870*/  VIADD R27, R3, 0x10 ;  /* 0x00000010031b7836 */ /* 0x000fc40000000000 */
[----:B------:R-:W-:-:S03]  /*0880*/  IMAD.HI.U32 R8, R9, R13, R8 ;  /* 0x0000000d09087227 */ /* 0x000fc600078e0008 */
[----:B------:R-:W-:Y:S01]  /*0890*/  IABS R16, R27 ;  /* 0x0000001b00107213 */ /* 0x000fe20000000000 */
[----:B------:R-:W-:Y:S02]  /*08a0*/  IMAD.IADD R0, R12, 0x1, R0 ;  /* 0x000000010c007824 */ /* 0x000fe400078e0200 */
[----:B------:R-:W-:-:S04]  /*08b0*/  IMAD.HI.U32 R9, R11, R14, RZ ;  /* 0x0000000e0b097227 */ /* 0x000fc800078e00ff */
[----:B------:R-:W-:Y:S02]  /*08c0*/  VIADD R29, R3, 0x30 ;  /* 0x00000030031d7836 */ /* 0x000fe40000000000 */
[----:B------:R-:W-:Y:S02]  /*08d0*/  IMAD R5, R0, 0x80, R5 ;  /* 0x0000008000057824 */ /* 0x000fe400078e0205 */
[----:B------:R-:W-:Y:S01]  /*08e0*/  IMAD.MOV R9, RZ, RZ, -R9 ;  /* 0x000000ffff097224 */ /* 0x000fe200078e0a09 */
[----:B------:R-:W-:Y:S01]  /*08f0*/  IABS R24, R29 ;  /* 0x0000001d00187213 */ /* 0x000fe20000000000 */
[----:B------:R-:W-:Y:S01]  /*0900*/  IMAD.HI.U32 R0, R11, R16, RZ ;  /* 0x000000100b007227 */ /* 0x000fe200078e00ff */
[----:B------:R-:W-:-:S03]  /*0910*/  IABS R21, R5 ;  /* 0x0000000500157213 */ /* 0x000fc60000000000 */
[----:B------:R-:W-:-:S04]  /*0920*/  IMAD.HI.U32 R12, R11, R18, RZ ;  /* 0x000000120b0c7227 */ /* 0x000fc800078e00ff */
[C---:B------:R-:W-:Y:S01]  /*0930*/  IMAD R9, R23.reuse, R9, R14 ;  /* 0x0000000917097224 */ /* 0x040fe200078e020e */
[----:B------:R-:W-:Y:S01]  /*0940*/  IABS R14, R30 ;  /* 0x0000001e000e7213 */ /* 0x000fe20000000000 */
[----:B------:R-:W-:Y:S02]  /*0950*/  IMAD.MOV R13, RZ, RZ, -R0 ;  /* 0x000000ffff0d7224 */ /* 0x000fe400078e0a00 */
[----:B------:R-:W-:Y:S01]  /*0960*/  IMAD.MOV R15, RZ, RZ, -R12 ;  /* 0x000000ffff0f7224 */ /* 0x000fe200078e0a0c */
[----:B------:R-:W-:Y:S01]  /*0970*/  ISETP.GT.U32.AND P0, PT, R23, R9, PT ;  /* 0x000000091700720c */ /* 0x000fe20003f04070 */
[----:B------:R-:W-:-:S04]  /*0980*/  IMAD.HI.U32 R0, R11, R24, RZ ;  /* 0x000000180b007227 */ /* 0x000fc800078e00ff */
[----:B------:R-:W-:Y:S02]  /*0990*/  IMAD R12, R23, R13, R16 ;  /* 0x0000000d170c7224 */ /* 0x000fe400078e0210 */
[----:B------:R-:W-:Y:S02]  /*09a0*/  VIADD R31, R3, 0x50 ;  /* 0x00000050031f7836 */ /* 0x000fe40000000000 */
[----:B------:R-:W-:Y:S01]  /*09b0*/  IMAD.MOV.U32 R16, RZ, RZ, R14 ;  /* 0x000000ffff107224 */ /* 0x000fe200078e000e */
[C---:B------:R-:W-:Y:S01]  /*09c0*/  ISETP.GT.U32.AND P6, PT, R23.reuse, R12, PT ;  /* 0x0000000c1700720c */ /* 0x040fe20003fc4070 */
[----:B------:R-:W-:Y:S02]  /*09d0*/  IMAD.MOV R14, RZ, RZ, -R0 ;  /* 0x000000ffff0e7224 */ /* 0x000fe400078e0a00 */
[----:B------:R-:W-:Y:S01]  /*09e0*/  IMAD R13, R23, R15, R18 ;  /* 0x0000000f170d7224 */ /* 0x000fe200078e0212 */
[----:B------:R-:W-:Y:S01]  /*09f0*/  IABS R18, R31 ;  /* 0x0000001f00127213 */ /* 0x000fe20000000000 */
[----:B------:R-:W-:-:S02]  /*0a00*/  VIADD R25, R3, 0x70 ;  /* 0x0000007003197836 */ /* 0x000fc40000000000 */
[----:B------:R-:W-:Y:S01]  /*0a10*/  IMAD.HI.U32 R0, R11, R16, RZ ;  /* 0x000000100b007227 */ /* 0x000fe200078e00ff */
[C---:B------:R-:W-:Y:S02]  /*0a20*/  ISETP.GT.U32.AND P1, PT, R23.reuse, R13, PT ;  /* 0x0000000d1700720c */ /* 0x040fe40003f24070 */
[----:B------:R-:W-:Y:S01]  /*0a30*/  IABS R26, R25 ;  /* 0x00000019001a7213 */ /* 0x000fe20000000000 */
[----:B------:R-:W-:Y:S01]  /*0a40*/  IMAD R14, R23, R14, R24 ;  /* 0x0000000e170e7224 */ /* 0x000fe200078e0218 */
[----:B------:R-:W-:Y:S01]  /*0a50*/  IABS R24, R32 ;  /* 0x0000002000187213 */ /* 0x000fe20000000000 */
[----:B------:R-:W-:Y:S02]  /*0a60*/  IMAD.MOV R15, RZ, RZ, -R0 ;  /* 0x000000ffff0f7224 */ /* 0x000fe400078e0a00 */
[----:B------:R-:W-:Y:S01]  /*0a70*/  IMAD.HI.U32 R0, R11, R18, RZ ;  /* 0x000000120b007227 */ /* 0x000fe200078e00ff */
[----:B------:R-:W-:-:S03]  /*0a80*/  ISETP.GT.U32.AND P2, PT, R23, R14, PT ;  /* 0x0000000e1700720c */ /* 0x000fc60003f44070 */
[----:B------:R-:W-:-:S04]  /*0a90*/  IMAD.HI.U32 R3, R11, R24, RZ ;  /* 0x000000180b037227 */ /* 0x000fc800078e00ff */
[----:B------:R-:W-:Y:S02]  /*0aa0*/  IMAD R15, R23, R15, R16 ;  /* 0x0000000f170f7224 */ /* 0x000fe400078e0210 */
[----:B------:R-:W-:-:S03]  /*0ab0*/  IMAD.HI.U32 R11, R11, R26, RZ ;  /* 0x0000001a0b0b7227 */ /* 0x000fc600078e00ff */
[C---:B------:R-:W-:Y:S01]  /*0ac0*/  ISETP.GT.U32.AND P3, PT, R23.reuse, R15, PT ;  /* 0x0000000f1700720c */ /* 0x040fe20003f64070 */
[----:B------:R-:W-:Y:S02]  /*0ad0*/  IMAD.MOV R0, RZ, RZ, -R0 ;  /* 0x000000ffff007224 */ /* 0x000fe400078e0a00 */
[----:B------:R-:W-:Y:S02]  /*0ae0*/  IMAD.MOV R11, RZ, RZ, -R11 ;  /* 0x000000ffff0b7224 */ /* 0x000fe400078e0a0b */
[----:B------:R-:W-:Y:S01]  /*0af0*/  IMAD R16, R23, R0, R18 ;  /* 0x0000000017107224 */ /* 0x000fe200078e0212 */
[----:B------:R-:W-:Y:S01]  /*0b00*/  LOP3.LUT R0, R19, R20, RZ, 0x3c, !PT ;  /* 0x0000001413007212 */ /* 0x000fe200078e3cff */
[----:B------:R-:W-:-:S03]  /*0b10*/  IMAD.HI.U32 R8, R8, R21, RZ ;  /* 0x0000001508087227 */ /* 0x000fc600078e00ff */
[C---:B------:R-:W-:Y:S01]  /*0b20*/  ISETP.GT.U32.AND P5, PT, R23.reuse, R16, PT ;  /* 0x000000101700720c */ /* 0x040fe20003fa4070 */
[----:B------:R-:W-:Y:S02]  /*0b30*/  IMAD.MOV R3, RZ, RZ, -R3 ;  /* 0x000000ffff037224 */ /* 0x000fe400078e0a03 */
[C---:B------:R-:W-:Y:S02]  /*0b40*/  IMAD R18, R23.reuse, R11, R26 ;  /* 0x0000000b17127224 */ /* 0x040fe400078e021a */
[----:B------:R-:W-:Y:S02]  /*0b50*/  IMAD.MOV R8, RZ, RZ, -R8 ;  /* 0x000000ffff087224 */ /* 0x000fe400078e0a08 */
[----:B------:R-:W-:Y:S02]  /*0b60*/  IMAD R17, R23, R3, R24 ;  /* 0x0000000317117224 */ /* 0x000fe400078e0218 */
[----:B------:R-:W-:Y:S01]  /*0b70*/  @!P0 IMAD.IADD R9, R9, 0x1, -R23 ;  /* 0x0000000109098824 */ /* 0x000fe200078e0a17 */
[C---:B------:R-:W-:Y:S01]  /*0b80*/  ISETP.GT.U32.AND P0, PT, R23.reuse, R18, PT ;  /* 0x000000121700720c */ /* 0x040fe20003f04070 */
[----:B------:R-:W-:Y:S01]  /*0b90*/  IMAD R3, R22, R8, R21 ;  /* 0x0000000816037224 */ /* 0x000fe200078e0215 */
[C---:B------:R-:W-:Y:S01]  /*0ba0*/  ISETP.GT.U32.AND P4, PT, R23.reuse, R17, PT ;  /* 0x000000111700720c */ /* 0x040fe20003f84070 */
[--C-:B------:R-:W-:Y:S01]  /*0bb0*/  @!P6 IMAD.IADD R12, R12, 0x1, -R23.reuse ;  /* 0x000000010c0ce824 */ /* 0x100fe200078e0a17 */
[----:B------:R-:W-:Y:S01]  /*0bc0*/  ISETP.GT.U32.AND P6, PT, R23, R9, PT ;  /* 0x000000091700720c */ /* 0x000fe20003fc4070 */
[----:B------:R-:W-:-:S02]  /*0bd0*/  @!P2 IMAD.IADD R14, R14, 0x1, -R23 ;  /* 0x000000010e0ea824 */ /* 0x000fc400078e0a17 */
[--C-:B------:R-:W-:Y:S01]  /*0be0*/  @!P3 IMAD.IADD R15, R15, 0x1, -R23.reuse ;  /* 0x000000010f0fb824 */ /* 0x100fe200078e0a17 */
[----:B------:R-:W-:Y:S01]  /*0bf0*/  ISETP.GT.U32.AND P3, PT, R22, R3, PT ;  /* 0x000000031600720c */ /* 0x000fe20003f64070 */
[--C-:B------:R-:W-:Y:S01]  /*0c00*/  @!P5 IMAD.IADD R16, R16, 0x1, -R23.reuse ;  /* 0x000000011010d824 */ /* 0x100fe200078e0a17 */
[----:B------:R-:W-:Y:S01]  /*0c10*/  ISETP.GT.U32.AND P5, PT, R23, R14, PT ;  /* 0x0000000e1700720c */ /* 0x000fe20003fa4070 */
[--C-:B------:R-:W-:Y:S01]  /*0c20*/  @!P1 IMAD.IADD R13, R13, 0x1, -R23.reuse ;  /* 0x000000010d0d9824 */ /* 0x100fe200078e0a17 */
[C---:B------:R-:W-:Y:S01]  /*0c30*/  ISETP.GT.U32.AND P1, PT, R23.reuse, R12, PT ;  /* 0x0000000c1700720c */ /* 0x040fe20003f24070 */
[--C-:B------:R-:W-:Y:S01]  /*0c40*/  @!P0 IMAD.IADD R18, R18, 0x1, -R23.reuse ;  /* 0x0000000112128824 */ /* 0x100fe200078e0a17 */
[----:B------:R-:W-:Y:S01]  /*0c50*/  ISETP.GT.U32.AND P0, PT, R23, R16, PT ;  /* 0x000000101700720c */ /* 0x000fe20003f04070 */
[--C-:B------:R-:W-:Y:S01]  /*0c60*/  @!P4 IMAD.IADD R17, R17, 0x1, -R23.reuse ;  /* 0x000000011111c824 */ /* 0x100fe200078e0a17 */
[----:B------:R-:W-:Y:S01]  /*0c70*/  ISETP.GT.U32.AND P2, PT, R23, R13, PT ;  /* 0x0000000d1700720c */ /* 0x000fe20003f44070 */
[--C-:B------:R-:W-:Y:S01]  /*0c80*/  @!P6 IMAD.IADD R9, R9, 0x1, -R23.reuse ;  /* 0x000000010909e824 */ /* 0x100fe200078e0a17 */
[C---:B------:R-:W-:Y:S01]  /*0c90*/  ISETP.GT.U32.AND P4, PT, R23.reuse, R15, PT ;  /* 0x0000000f1700720c */ /* 0x040fe20003f84070 */
[----:B------:R-:W-:Y:S01]  /*0ca0*/  VIADD R111, R4, UR7 ;  /* 0x00000007046f7c36 */ /* 0x000fe20008000000 */
[----:B------:R-:W-:Y:S01]  /*0cb0*/  ISETP.GT.U32.AND P6, PT, R23, R18, PT ;  /* 0x000000121700720c */ /* 0x000fe20003fc4070 */
[----:B------:R-:W-:Y:S01]  /*0cc0*/  @!P3 IMAD.IADD R3, R3, 0x1, -R22 ;  /* 0x000000010303b824 */ /* 0x000fe200078e0a16 */
[----:B------:R-:W-:Y:S01]  /*0cd0*/  ISETP.GE.AND P3, PT, R27, RZ, PT ;  /* 0x000000ff1b00720c */ /* 0x000fe20003f66270 */
[----:B------:R-:W-:-:S02]  /*0ce0*/  @!P5 IMAD.IADD R14, R14, 0x1, -R23 ;  /* 0x000000010e0ed824 */ /* 0x000fc400078e0a17 */
[----:B------:R-:W-:Y:S01]  /*0cf0*/  @!P1 IMAD.IADD R12, R12, 0x1, -R23 ;  /* 0x000000010c0c9824 */ /* 0x000fe200078e0a17 */
[----:B------:R-:W-:Y:S01]  /*0d00*/  ISETP.GT.U32.AND P5, PT, R22, R3, PT ;  /* 0x000000031600720c */ /* 0x000fe20003fa4070 */
[----:B------:R-:W-:Y:S01]  /*0d10*/  IMAD.MOV.U32 R8, RZ, RZ, R9 ;  /* 0x000000ffff087224 */ /* 0x000fe200078e0009 */
[----:B------:R-:W-:Y:S01]  /*0d20*/  ISETP.GE.AND P1, PT, R10, RZ, PT ;  /* 0x000000ff0a00720c */ /* 0x000fe20003f26270 */
[--C-:B------:R-:W-:Y:S01]  /*0d30*/  @!P2 IMAD.IADD R13, R13, 0x1, -R23.reuse ;  /* 0x000000010d0da824 */ /* 0x100fe200078e0a17 */
[----:B------:R-:W-:Y:S01]  /*0d40*/  ISETP.GT.U32.AND P2, PT, R23, R17, PT ;  /* 0x000000111700720c */ /* 0x000fe20003f44070 */
[--C-:B------:R-:W-:Y:S01]  /*0d50*/  @!P4 IMAD.IADD R15, R15, 0x1, -R23.reuse ;  /* 0x000000010f0fc824 */ /* 0x100fe200078e0a17 */
[----:B------:R-:W-:Y:S01]  /*0d60*/  ISETP.GE.AND P4, PT, R28, RZ, PT ;  /* 0x000000ff1c00720c */ /* 0x000fe20003f86270 */
[--C-:B------:R-:W-:Y:S01]  /*0d70*/  @!P6 IMAD.IADD R18, R18, 0x1, -R23.reuse ;  /* 0x000000011212e824 */ /* 0x100fe200078e0a17 */
[----:B------:R-:W-:Y:S01]  /*0d80*/  ISETP.GE.AND P6, PT, R5, RZ, PT ;  /* 0x000000ff0500720c */ /* 0x000fe20003fc6270 */
[----:B------:R-:W-:Y:S01]  /*0d90*/  @!P3 IMAD.MOV R12, RZ, RZ, -R12 ;  /* 0x000000ffff0cb224 */ /* 0x000fe200078e0a0c */
[----:B------:R-:W-:Y:S01]  /*0da0*/  ISETP.NE.AND P3, PT, R72, RZ, PT ;  /* 0x000000ff4800720c */ /* 0x000fe20003f65270 */
[----:B------:R-:W-:Y:S01]  /*0db0*/  @!P0 IMAD.IADD R16, R16, 0x1, -R23 ;  /* 0x0000000110108824 */ /* 0x000fe200078e0a17 */
[----:B------:R-:W-:Y:S01]  /*0dc0*/  SHF.R.U32.HI R9, RZ, 0x7, R107 ;  /* 0x00000007ff097819 */ /* 0x000fe2000001166b */
[----:B------:R-:W-:Y:S01]  /*0dd0*/  @!P5 IMAD.IADD R3, R3, 0x1, -R22 ;  /* 0x000000010303d824 */ /* 0x000fe200078e0a16 */
[----:B------:R-:W-:Y:S01]  /*0de0*/  ISETP.GE.AND P0, PT, R29, RZ, PT ;  /* 0x000000ff1d00720c */ /* 0x000fe20003f06270 */
[----:B------:R-:W-:Y:S01]  /*0df0*/  IMAD.MOV.U32 R10, RZ, RZ, R13 ;  /* 0x000000ffff0a7224 */ /* 0x000fe200078e000d */
[----:B------:R-:W-:Y:S01]  /*0e00*/  ISETP.GE.AND P5, PT, R25, RZ, PT ;  /* 0x000000ff1900720c */ /* 0x000fe20003fa6270 */
[----:B------:R-:W-:Y:S01]  /*0e10*/  IMAD.MOV.U32 R20, RZ, RZ, R3 ;  /* 0x000000ffff147224 */ /* 0x000fe200078e0003 */
[----:B------:R-:W-:Y:S01]  /*0e20*/  SGXT.U32 R3, R9, 0x2 ;  /* 0x000000020903781a */ /* 0x000fe20000000000 */
[----:B------:R-:W-:Y:S01]  /*0e30*/  @!P1 IMAD.MOV R8, RZ, RZ, -R8 ;  /* 0x000000ffff089224 */ /* 0x000fe200078e0a08 */
[----:B------:R-:W-:Y:S01]  /*0e40*/  ISETP.GE.AND P1, PT, R30, RZ, PT ;  /* 0x000000ff1e00720c */ /* 0x000fe20003f26270 */
[----:B------:R-:W-:Y:S01]  /*0e50*/  @!P2 IMAD.IADD R17, R17, 0x1, -R23 ;  /* 0x000000011111a824 */ /* 0x000fe200078e0a17 */
[----:B------:R-:W-:Y:S01]  /*0e60*/  ISETP.GE.AND P2, PT, R31, RZ, PT ;  /* 0x000000ff1f00720c */ /* 0x000fe20003f46270 */
[----:B------:R-:W-:Y:S01]  /*0e70*/  @!P4 IMAD.MOV R10, RZ, RZ, -R10 ;  /* 0x000000ffff0ac224 */ /* 0x000fe200078e0a0a */
[----:B------:R-:W-:Y:S01]  /*0e80*/  ISETP.GE.AND P4, PT, R32, RZ, PT ;  /* 0x000000ff2000720c */ /* 0x000fe20003f86270 */
[----:B------:R-:W-:Y:S01]  /*0e90*/  @!P6 IMAD.MOV R20, RZ, RZ, -R20 ;  /* 0x000000ffff14e224 */ /* 0x000fe200078e0a14 */
[----:B------:R-:W-:Y:S01]  /*0ea0*/  ISETP.GT.AND P6, PT, R65, 0x1f, PT ;  /* 0x0000001f4100780c */ /* 0x000fe20003fc4270 */
[C---:B-----5:R-:W-:Y:S01]  /*0eb0*/  IMAD R91, R3.reuse, R44, RZ ;  /* 0x0000002c035b7224 */ /* 0x060fe200078e02ff */
[----:B------:R-:W-:Y:S01]  /*0ec0*/  LOP3.LUT R9, R3, 0x4, RZ, 0xfc, !PT ;  /* 0x0000000403097812 */ /* 0x000fe200078efcff */
[----:B------:R-:W-:Y:S01]  /*0ed0*/  @!P0 IMAD.MOV R14, RZ, RZ, -R14 ;  /* 0x000000ffff0e8224 */ /* 0x000fe200078e0a0e */
[----:B------:R-:W-:Y:S01]  /*0ee0*/  @!P3 LOP3.LUT R20, RZ, R72, RZ, 0x33, !PT ;  /* 0x00000048ff14b212 */ /* 0x000fe200078e33ff */
[----:B------:R-:W-:Y:S01]  /*0ef0*/  IMAD R89, R44, 0x4, R91 ;  /* 0x000000042c597824 */ /* 0x000fe200078e025b */
[----:B------:R-:W-:Y:S01]  /*0f00*/  SEL R64, RZ, 0x4, !P6 ;  /* 0x00000004ff407807 */ /* 0x000fe20007000000 */
[----:B------:R-:W-:Y:S01]  /*0f10*/  @!P1 IMAD.MOV R15, RZ, RZ, -R15 ;  /* 0x000000ffff0f9224 */ /* 0x000fe200078e0a0f */
[-C--:B------:R-:W-:Y:S01]  /*0f20*/  ISETP.GE.AND P6, PT, R9, R94.reuse, PT ;  /* 0x0000005e0900720c */ /* 0x080fe20003fc6270 */
[----:B------:R-:W-:Y:S01]  /*0f30*/  IMAD R95, R20, R95, RZ ;  /* 0x0000005f145f7224 */ /* 0x000fe200078e02ff */
[CC--:B------:R-:W-:Y:S01]  /*0f40*/  ISETP.GE.AND P3, PT, R3.reuse, R94.reuse, PT ;  /* 0x0000005e0300720c */ /* 0x0c0fe20003f66270 */
[----:B------:R-:W-:Y:S01]  /*0f50*/  IMAD R87, R44, 0x4, R89 ;  /* 0x000000042c577824 */ /* 0x000fe200078e0259 */
[----:B------:R-:W-:Y:S01]  /*0f60*/  LOP3.LUT R11, R3, 0x8, RZ, 0xfc, !PT ;  /* 0x00000008030b7812 */ /* 0x000fe200078efcff */
[----:B------:R-:W-:Y:S01]  /*0f70*/  IMAD.SHL.U32 R67, R95, 0x4, RZ ;  /* 0x000000045f437824 */ /* 0x000fe200078e00ff */
[C---:B------:R-:W-:Y:S01]  /*0f80*/  SEL R21, R64.reuse, RZ, !P6 ;  /* 0x000000ff40157207 */ /* 0x040fe20007000000 */
[----:B------:R-:W-:Y:S01]  /*0f90*/  @!P2 IMAD.MOV R16, RZ, RZ, -R16 ;  /* 0x000000ffff10a224 */ /* 0x000fe200078e0a10 */
[----:B------:R-:W-:Y:S01]  /*0fa0*/  SEL R19, R64, RZ, !P3 ;  /* 0x000000ff40137207 */ /* 0x000fe20005800000 */
[----:B------:R-:W-:Y:S01]  /*0fb0*/  @!P4 IMAD.MOV R17, RZ, RZ, -R17 ;  /* 0x000000ffff11c224 */ /* 0x000fe200078e0a11 */
[----:B------:R-:W-:Y:S01]  /*0fc0*/  ISETP.NE.AND P6, PT, R73, RZ, PT ;  /* 0x000000ff4900720c */ /* 0x000fe20003fc5270 */
[----:B------:R-:W-:Y:S01]  /*0fd0*/  @!P5 IMAD.MOV R18, RZ, RZ, -R18 ;  /* 0x000000ffff12d224 */ /* 0x000fe200078e0a12 */
[----:B------:R-:W-:Y:S01]  /*0fe0*/  LOP3.LUT R13, RZ, R73, RZ, 0x33, !PT ;  /* 0x00000049ff0d7212 */ /* 0x000fe200078e33ff */
[----:B------:R-:W-:Y:S01]  /*0ff0*/  IMAD R85, R44, 0x4, R87 ;  /* 0x000000042c557824 */ /* 0x000fe200078e0257 */
[----:B------:R-:W-:Y:S01]  /*1000*/  ISETP.GE.AND P3, PT, R11, R94, PT ;  /* 0x0000005e0b00720c */ /* 0x000fe20003f66270 */
[----:B------:R-:W-:Y:S01]  /*1010*/  VIADD R99, R62, UR7 ;  /* 0x000000073e637c36 */ /* 0x000fe20008000000 */
[----:B------:R-:W-:Y:S01]  /*1020*/  SEL R71, R13, R14, !P6 ;  /* 0x0000000e0d477207 */ /* 0x000fe20007000000 */
[----:B------:R-:W-:Y:S01]  /*1030*/  IMAD.SHL.U32 R14, R89, 0x4, RZ ;  /* 0x00000004590e7824 */ /* 0x000fe200078e00ff */
[----:B------:R-:W-:Y:S01]  /*1040*/  SEL R22, R64, RZ, !P3 ;  /* 0x000000ff40167207 */ /* 0x000fe20005800000 */
[C---:B------:R-:W-:Y:S01]  /*1050*/  IMAD R83, R44.reuse, 0x4, R85 ;  /* 0x000000042c537824 */ /* 0x040fe200078e0255 */
[----:B------:R-:W-:Y:S01]  /*1060*/  SEL R69, R13, R12, !P6 ;  /* 0x0000000c0d457207 */ /* 0x000fe20007000000 */
[----:B------:R-:W-:Y:S01]  /*1070*/  IMAD.SHL.U32 R12, R91, 0x4, RZ ;  /* 0x000000045b0c7824 */ /* 0x000fe200078e00ff */
[----:B------:R-:W-:Y:S01]  /*1080*/  SEL R66, R13, R8, !P6 ;  /* 0x000000080d427207 */ /* 0x000fe20007000000 */
[----:B------:R-:W-:Y:S01]  /*1090*/  IMAD R81, R44, 0x4, R83 ;  /* 0x000000042c517824 */ /* 0x000fe200078e0253 */
[----:B------:R-:W-:Y:S01]  /*10a0*/  IADD3 R35, P1, R67, UR8, RZ ;  /* 0x0000000843237c10 */ /* 0x000fe2000ff3e0ff */
[----:B------:R-:W-:Y:S01]  /*10b0*/  IMAD R69, R69, UR5, RZ ;  /* 0x0000000545457c24 */ /* 0x000fe2000f8e02ff */
[----:B------:R-:W-:Y:S01]  /*10c0*/  ISETP.GE.AND P0, PT, R5, R72, PT ;  /* 0x000000480500720c */ /* 0x000fe20003f06270 */
[----:B------:R-:W-:Y:S01]  /*10d0*/  IMAD R66, R66, UR5, RZ ;  /* 0x0000000542427c24 */ /* 0x000fe2000f8e02ff */
[----:B------:R-:W-:Y:S01]  /*10e0*/  LOP3.LUT R8, R107, 0x1f, RZ, 0xc0, !PT ;  /* 0x0000001f6b087812 */ /* 0x000fe200078ec0ff */
[----:B------:R-:W-:Y:S01]  /*10f0*/  IMAD R77, R44, 0x4, R81 ;  /* 0x000000042c4d7824 */ /* 0x000fe200078e0251 */
[----:B------:R-:W-:Y:S01]  /*1100*/  SEL R70, R13, R10, !P6 ;  /* 0x0000000a0d467207 */ /* 0x000fe20007000000 */
[----:B------:R-:W-:Y:S01]  /*1110*/  IMAD R71, R71, UR5, RZ ;  /* 0x0000000547477c24 */ /* 0x000fe2000f8e02ff */
[C---:B------:R-:W-:Y:S01]  /*1120*/  SEL R72, R13.reuse, R15, !P6 ;  /* 0x0000000f0d487207 */ /* 0x040fe20007000000 */
[----:B------:R-:W-:Y:S01]  /*1130*/  IMAD R105, R8, R45, RZ ;  /* 0x0000002d08697224 */ /* 0x000fe200078e02ff */
[----:B------:R-:W-:Y:S01]  /*1140*/  SEL R74, R13, R16, !P6 ;  /* 0x000000100d4a7207 */ /* 0x000fe20007000000 */
[----:B------:R-:W-:Y:S01]  /*1150*/  IMAD.SHL.U32 R16, R87, 0x4, RZ ;  /* 0x0000000457107824 */ /* 0x000fe200078e00ff */
[----:B------:R-:W-:Y:S01]  /*1160*/  SEL R75, R13, R17, !P6 ;  /* 0x000000110d4b7207 */ /* 0x000fe20007000000 */
[----:B------:R-:W-:Y:S01]  /*1170*/  IMAD.SHL.U32 R17, R85, 0x4, RZ ;  /* 0x0000000455117824 */ /* 0x000fe200078e00ff */
[----:B------:R-:W-:Y:S01]  /*1180*/  SEL R76, R13, R18, !P6 ;  /* 0x000000120d4c7207 */ /* 0x000fe20007000000 */
[----:B------:R-:W-:Y:S01]  /*1190*/  IMAD.SHL.U32 R18, R83, 0x4, RZ ;  /* 0x0000000453127824 */ /* 0x000fe200078e00ff */
[----:B------:R-:W-:Y:S01]  /*11a0*/  ISETP.NE.U32.AND P6, PT, R22, RZ, PT ;  /* 0x000000ff1600720c */ /* 0x000fe20003fc5070 */
[----:B------:R-:W-:Y:S01]  /*11b0*/  IMAD.SHL.U32 R10, R105, 0x4, RZ ;  /* 0x00000004690a7824 */ /* 0x000fe200078e00ff */
[----:B------:R-:W-:Y:S01]  /*11c0*/  LEA.HI.X.SX32 R22, R95, UR9, 0x2, P1 ;  /* 0x000000095f167c11 */ /* 0x000fe200088f16ff */
[----:B------:R-:W-:Y:S01]  /*11d0*/  IMAD R70, R70, UR5, RZ ;  /* 0x0000000546467c24 */ /* 0x000fe2000f8e02ff */
[-C--:B------:R-:W-:Y:S01]  /*11e0*/  IADD3 R78, P5, R14, R35.reuse, RZ ;  /* 0x000000230e4e7210 */ /* 0x080fe20007fbe0ff */
[----:B------:R-:W-:Y:S01]  /*11f0*/  IMAD R72, R72, UR5, RZ ;  /* 0x0000000548487c24 */ /* 0x000fe2000f8e02ff */
[-C--:B------:R-:W-:Y:S01]  /*1200*/  IADD3 R54, P1, R12, R35.reuse, RZ ;  /* 0x000000230c367210 */ /* 0x080fe20007f3e0ff */
[----:B------:R-:W-:Y:S01]  /*1210*/  IMAD.SHL.U32 R20, R77, 0x4, RZ ;  /* 0x000000044d147824 */ /* 0x000fe200078e00ff */
[-C--:B------:R-:W-:Y:S01]  /*1220*/  LEA.HI.X.SX32 R79, R89, R22.reuse, 0x2, P5 ;  /* 0x00000016594f7211 */ /* 0x080fe200028f16ff */
[----:B------:R-:W-:Y:S01]  /*1230*/  IMAD R104, R44, 0x4, R77 ;  /* 0x000000042c687824 */ /* 0x000fe200078e024d */
[-C--:B------:R-:W-:Y:S01]  /*1240*/  LEA.HI.X.SX32 R55, R91, R22.reuse, 0x2, P1 ;  /* 0x000000165b377211 */ /* 0x080fe200008f16ff */
[----:B------:R-:W-:Y:S01]  /*1250*/  IMAD R74, R74, UR5, RZ ;  /* 0x000000054a4a7c24 */ /* 0x000fe2000f8e02ff */
[-C--:B------:R-:W-:Y:S01]  /*1260*/  IADD3 R52, P5, R17, R35.reuse, RZ ;  /* 0x0000002311347210 */ /* 0x080fe20007fbe0ff */
[----:B------:R-:W-:Y:S01]  /*1270*/  IMAD R75, R75, UR5, RZ ;  /* 0x000000054b4b7c24 */ /* 0x000fe2000f8e02ff */
[----:B------:R-:W-:Y:S01]  /*1280*/  IADD3 R50, P1, R16, R35, RZ ;  /* 0x0000002310327210 */ /* 0x000fe20007f3e0ff */
[----:B------:R-:W-:Y:S01]  /*1290*/  IMAD R76, R76, UR5, RZ ;  /* 0x000000054c4c7c24 */ /* 0x000fe2000f8e02ff */
[-C--:B------:R-:W-:Y:S01]  /*12a0*/  LEA.HI.X.SX32 R53, R85, R22.reuse, 0x2, P5 ;  /* 0x0000001655357211 */ /* 0x080fe200028f16ff */
[----:B------:R-:W-:Y:S01]  /*12b0*/  VIADD R97, R63, UR7 ;  /* 0x000000073f617c36 */ /* 0x000fe20008000000 */
[----:B------:R-:W-:-:S02]  /*12c0*/  LEA.HI.X.SX32 R51, R87, R22, 0x2, P1 ;  /* 0x0000001657337211 */ /* 0x000fc400008f16ff */
[----:B------:R-:W-:Y:S02]  /*12d0*/  IADD3 R48, P5, R18, R35, RZ ;  /* 0x0000002312307210 */ /* 0x000fe40007fbe0ff */
[----:B------:R-:W-:Y:S02]  /*12e0*/  IADD3 R41, P1, R10, UR10, RZ ;  /* 0x0000000a0a297c10 */ /* 0x000fe4000ff3e0ff */
[----:B------:R-:W-:Y:S02]  /*12f0*/  LEA.HI.X.SX32 R49, R83, R22, 0x2, P5 ;  /* 0x0000001653317211 */ /* 0x000fe400028f16ff */
[----:B------:R-:W-:Y:S02]  /*1300*/  LEA.HI.X.SX32 R61, R105, UR11, 0x2, P1 ;  /* 0x0000000b693d7c11 */ /* 0x000fe400088f16ff */
[C---:B------:R-:W-:Y:S02]  /*1310*/  LEA R24, P5, R66.reuse, R41, 0x2 ;  /* 0x0000002942187211 */ /* 0x040fe400078a10ff */
[----:B------:R-:W-:Y:S01]  /*1320*/  ISETP.NE.U32.AND P2, PT, R19, RZ, PT ;  /* 0x000000ff1300720c */ /* 0x000fe20003f45070 */
[----:B------:R-:W-:Y:S01]  /*1330*/  IMAD.SHL.U32 R19, R81, 0x4, RZ ;  /* 0x0000000451137824 */ /* 0x000fe200078e00ff */
[----:B------:R-:W-:-:S02]  /*1340*/  LEA.HI.X.SX32 R25, R66, R61, 0x2, P5 ;  /* 0x0000003d42197211 */ /* 0x000fc400028f16ff */
[C---:B------:R-:W-:Y:S02]  /*1350*/  LEA R28, P5, R70.reuse, R41, 0x2 ;  /* 0x00000029461c7211 */ /* 0x040fe400078a10ff */
[----:B------:R-:W-:Y:S02]  /*1360*/  IADD3 R42, P1, R19, R35, RZ ;  /* 0x00000023132a7210 */ /* 0x000fe40007f3e0ff */
[----:B------:R-:W-:Y:S02]  /*1370*/  LEA.HI.X.SX32 R29, R70, R61, 0x2, P5 ;  /* 0x0000003d461d7211 */ /* 0x000fe400028f16ff */
[----:B------:R-:W-:Y:S02]  /*1380*/  LEA R32, P5, R72, R41, 0x2 ;  /* 0x0000002948207211 */ /* 0x000fe400078a10ff */
[----:B------:R-:W-:Y:S01]  /*1390*/  ISETP.NE.U32.AND P4, PT, R21, RZ, PT ;  /* 0x000000ff1500720c */ /* 0x000fe20003f85070 */
[----:B------:R-:W-:Y:S01]  /*13a0*/  IMAD.SHL.U32 R21, R104, 0x4, RZ ;  /* 0x0000000468157824 */ /* 0x000fe200078e00ff */
[----:B------:R-:W-:Y:S01]  /*13b0*/  LEA.HI.X.SX32 R33, R72, R61, 0x2, P5 ;  /* 0x0000003d48217211 */ /* 0x000fe200028f16ff */
[----:B------:R-:W-:Y:S01]  /*13c0*/  @!PT LDS RZ, [RZ] ;  /* 0x00000000fffff984 */ /* 0x000fe20000000800 */
[----:B------:R-:W-:Y:S01]  /*13d0*/  @!PT LDS RZ, [RZ] ;  /* 0x00000000fffff984 */ /* 0x000fe20000000800 */
[----:B------:R-:W-:Y:S01]  /*13e0*/  @!PT LDS RZ, [RZ] ;  /* 0x00000000fffff984 */ /* 0x000fe20000000800 */
[----:B------:R1:W-:Y:S01]  /*13f0*/  LDGSTS.E [R111], desc[UR14][R54.64], P2 ;  /* 0x00000000366f7fae */ /* 0x0003e2000912184e */
[----:B------:R-:W-:-:S02]  /*1400*/  IADD3 R46, P5, R20, R35, RZ ;  /* 0x00000023142e7210 */ /* 0x000fc40007fbe0ff */
[-C--:B------:R-:W-:Y:S02]  /*1410*/  LEA.HI.X.SX32 R43, R81, R22.reuse, 0x2, P1 ;  /* 0x00000016512b7211 */ /* 0x080fe400008f16ff */
[----:B------:R-:W-:Y:S02]  /*1420*/  LEA R26, P1, R69, R41, 0x2 ;  /* 0x00000029451a7211 */ /* 0x000fe400078210ff */
[----:B------:R-:W-:Y:S02]  /*1430*/  LOP3.LUT R13, R3, 0xc, RZ, 0xfc, !PT ;  /* 0x0000000c030d7812 */ /* 0x000fe400078efcff */
[----:B------:R-:W-:Y:S02]  /*1440*/  LEA.HI.X.SX32 R47, R77, R22, 0x2, P5 ;  /* 0x000000164d2f7211 */ /* 0x000fe400028f16ff */
[----:B------:R-:W-:Y:S02]  /*1450*/  IADD3 R34, P5, R21, R35, RZ ;  /* 0x0000002315227210 */ /* 0x000fe40007fbe0ff */
[----:B------:R-:W-:-:S02]  /*1460*/  LEA.HI.X.SX32 R27, R69, R61, 0x2, P1 ;  /* 0x0000003d451b7211 */ /* 0x000fc400008f16ff */
[----:B------:R-:W-:Y:S02]  /*1470*/  ISETP.GE.AND P3, PT, R13, R94, PT ;  /* 0x0000005e0d00720c */ /* 0x000fe40003f66270 */
[-C--:B------:R-:W-:Y:S02]  /*1480*/  LEA R30, P1, R71, R41.reuse, 0x2 ;  /* 0x00000029471e7211 */ /* 0x080fe400078210ff */
[----:B------:R-:W-:Y:S02]  /*1490*/  LOP3.LUT R15, R3, 0x10, RZ, 0xfc, !PT ;  /* 0x00000010030f7812 */ /* 0x000fe400078efcff */
[----:B------:R-:W-:Y:S02]  /*14a0*/  LEA.HI.X.SX32 R35, R104, R22, 0x2, P5 ;  /* 0x0000001668237211 */ /* 0x000fe400028f16ff */
[----:B------:R-:W-:Y:S02]  /*14b0*/  LEA R36, P5, R74, R41, 0x2 ;  /* 0x000000294a247211 */ /* 0x000fe400078a10ff */
[----:B------:R-:W-:-:S02]  /*14c0*/  LEA.HI.X.SX32 R31, R71, R61, 0x2, P1 ;  /* 0x0000003d471f7211 */ /* 0x000fc400008f16ff */
[----:B------:R-:W-:Y:S02]  /*14d0*/  SEL R23, R64, RZ, !P3 ;  /* 0x000000ff40177207 */ /* 0x000fe40005800000 */
[----:B------:R-:W-:Y:S02]  /*14e0*/  ISETP.GE.AND P1, PT, R15, R94, PT ;  /* 0x0000005e0f00720c */ /* 0x000fe40003f26270 */
[----:B------:R-:W-:Y:S02]  /*14f0*/  LEA.HI.X.SX32 R37, R74, R61, 0x2, P5 ;  /* 0x0000003d4a257211 */ /* 0x000fe400028f16ff */
[----:B------:R-:W-:Y:S02]  /*1500*/  ISETP.NE.U32.AND P3, PT, R23, RZ, PT ;  /* 0x000000ff1700720c */ /* 0x000fe40003f65070 */
[----:B------:R-:W-:Y:S02]  /*1510*/  LEA R38, P5, R75, R41, 0x2 ;  /* 0x000000294b267211 */ /* 0x000fe400078a10ff */
[----:B------:R-:W-:-:S02]  /*1520*/  SEL R23, R64, RZ, !P1 ;  /* 0x000000ff40177207 */ /* 0x000fc40004800000 */
[----:B------:R-:W-:Y:S02]  /*1530*/  LEA.HI.X.SX32 R39, R75, R61, 0x2, P5 ;  /* 0x0000003d4b277211 */ /* 0x000fe400028f16ff */
[----:B------:R-:W-:Y:S02]  /*1540*/  ISETP.NE.U32.AND P1, PT, R23, RZ, PT ;  /* 0x000000ff1700720c */ /* 0x000fe40003f25070 */
[C---:B------:R-:W-:Y:S02]  /*1550*/  LEA R40, P5, R76.reuse, R41, 0x2 ;  /* 0x000000294c287211 */ /* 0x040fe400078a10ff */
[C---:B------:R-:W-:Y:S02]  /*1560*/  LOP3.LUT R23, R3.reuse, 0x14, RZ, 0xfc, !PT ;  /* 0x0000001403177812 */ /* 0x040fe400078efcff */
[----:B------:R-:W-:Y:S02]  /*1570*/  LEA.HI.X.SX32 R41, R76, R61, 0x2, P5 ;  /* 0x0000003d4c297211 */ /* 0x000fe400028f16ff */
[----:B------:R-:W-:-:S02]  /*1580*/  LOP3.LUT R57, R3, 0x18, RZ, 0xfc, !PT ;  /* 0x0000001803397812 */ /* 0x000fc400078efcff */
[-C--:B------:R-:W-:Y:S02]  /*1590*/  ISETP.GE.AND P5, PT, R23, R94.reuse, PT ;  /* 0x0000005e1700720c */ /* 0x080fe40003fa6270 */
[----:B------:R-:W-:Y:S02]  /*15a0*/  LOP3.LUT R59, R3, 0x1c, RZ, 0xfc, !PT ;  /* 0x0000001c033b7812 */ /* 0x000fe400078efcff */
[----:B------:R-:W-:Y:S02]  /*15b0*/  LOP3.LUT R22, R4, 0x10, RZ, 0x3c, !PT ;  /* 0x0000001004167812 */ /* 0x000fe400078e3cff */
[-C--:B------:R-:W-:Y:S02]  /*15c0*/  ISETP.GE.AND P2, PT, R57, R94.reuse, PT ;  /* 0x0000005e3900720c */ /* 0x080fe40003f46270 */
[----:B------:R-:W-:Y:S01]  /*15d0*/  SEL R56, R64, RZ, !P5 ;  /* 0x000000ff40387207 */ /* 0x000fe20006800000 */
[----:B------:R-:W-:Y:S01]  /*15e0*/  VIADD R113, R22, UR7 ;  /* 0x0000000716717c36 */ /* 0x000fe20008000000 */
[----:B------:R-:W-:-:S02]  /*15f0*/  ISETP.GE.AND P5, PT, R59, R94, PT ;  /* 0x0000005e3b00720c */ /* 0x000fc40003fa6270 */
[C---:B------:R-:W-:Y:S02]  /*1600*/  SEL R58, R64.reuse, RZ, !P2 ;  /* 0x000000ff403a7207 */ /* 0x040fe40005000000 */
[----:B------:R-:W-:Y:S01]  /*1610*/  SEL R60, R64, RZ, !P5 ;  /* 0x000000ff403c7207 */ /* 0x000fe20006800000 */
[----:B------:R2:W-:Y:S01]  /*1620*/  LDGSTS.E [R113], desc[UR14][R78.64], P4 ;  /* 0x000000004e717fae */ /* 0x0005e2000a12184e */
[----:B------:R-:W-:Y:S02]  /*1630*/  ISETP.NE.U32.AND P2, PT, R56, RZ, PT ;  /* 0x000000ff3800720c */ /* 0x000fe40003f45070 */
[----:B------:R-:W-:Y:S02]  /*1640*/  LOP3.LUT R56, R4, 0x20, RZ, 0x3c, !PT ;  /* 0x0000002004387812 */ /* 0x000fe400078e3cff */
[----:B------:R-:W-:Y:S02]  /*1650*/  ISETP.NE.U32.AND P5, PT, R58, RZ, PT ;  /* 0x000000ff3a00720c */ /* 0x000fe40003fa5070 */
[----:B------:R-:W-:Y:S01]  /*1660*/  ISETP.NE.U32.AND P4, PT, R60, RZ, PT ;  /* 0x000000ff3c00720c */ /* 0x000fe20003f85070 */
[----:B------:R-:W-:Y:S01]  /*1670*/  VIADD R115, R56, UR7 ;  /* 0x0000000738737c36 */ /* 0x000fe20008000000 */
[----:B------:R-:W-:-:S02]  /*1680*/  LOP3.LUT R58, R4, 0x30, RZ, 0x3c, !PT ;  /* 0x00000030043a7812 */ /* 0x000fc400078e3cff */
[C---:B------:R-:W-:Y:S02]  /*1690*/  LOP3.LUT R60, R4.reuse, 0x40, RZ, 0x3c, !PT ;  /* 0x00000040043c7812 */ /* 0x040fe400078e3cff */
[----:B------:R-:W-:Y:S01]  /*16a0*/  LOP3.LUT R61, R4, 0x50, RZ, 0x3c, !PT ;  /* 0x00000050043d7812 */ /* 0x000fe200078e3cff */
[----:B------:R-:W-:Y:S01]  /*16b0*/  VIADD R109, R58, UR7 ;  /* 0x000000073a6d7c36 */ /* 0x000fe20008000000 */
[----:B------:R3:W-:Y:S01]  /*16c0*/  LDGSTS.E [R115], desc[UR14][R50.64], P6 ;  /* 0x0000000032737fae */ /* 0x0007e2000b12184e */
[----:B------:R-:W-:Y:S01]  /*16d0*/  VIADD R103, R60, UR7 ;  /* 0x000000073c677c36 */ /* 0x000fe20008000000 */
[----:B------:R-:W-:Y:S01]  /*16e0*/  ISETP.GE.AND P6, PT, R8, R94, PT ;  /* 0x0000005e0800720c */ /* 0x000fe20003fc6270 */
[----:B------:R-:W-:Y:S01]  /*16f0*/  VIADD R101, R61, UR7 ;  /* 0x000000073d657c36 */ /* 0x000fe20008000000 */
[----:B------:R4:W-:Y:S01]  /*1700*/  LDGSTS.E [R109], desc[UR14][R52.64], P3 ;  /* 0x00000000346d7fae */ /* 0x0009e2000992184e */
[----:B------:R-:W-:Y:S02]  /*1710*/  ISETP.GT.AND P3, PT, R65, 0x3f, PT ;  /* 0x0000003f4100780c */ /* 0x000fe40003f64270 */
[----:B------:R-:W-:Y:S01]  /*1720*/  SEL R64, R64, RZ, !P6 ;  /* 0x000000ff40407207 */ /* 0x000fe20007000000 */
[----:B------:R5:W-:Y:S01]  /*1730*/  LDGSTS.E [R103], desc[UR14][R48.64], P1 ;  /* 0x0000000030677fae */ /* 0x000be2000892184e */
[----:B------:R-:W-:-:S02]  /*1740*/  ISETP.GE.AND P6, PT, R13, R68, PT ;  /* 0x000000440d00720c */ /* 0x000fc40003fc6270 */
[-C--:B------:R-:W-:Y:S01]  /*1750*/  ISETP.GE.AND P1, PT, R8, R68.reuse, PT ;  /* 0x000000440800720c */ /* 0x080fe20003f26270 */
[----:B------:R5:W-:Y:S01]  /*1760*/  LDGSTS.E [R101], desc[UR14][R42.64], P2 ;  /* 0x000000002a657fae */ /* 0x000be2000912184e */
[-C--:B------:R-:W-:Y:S02]  /*1770*/  ISETP.GE.AND P2, PT, R3, R68.reuse, PT ;  /* 0x000000440300720c */ /* 0x080fe40003f46270 */
[----:B------:R-:W-:Y:S01]  /*1780*/  SEL R86, RZ, 0x4, P6 ;  /* 0x00000004ff567807 */ /* 0x000fe20003000000 */
[----:B------:R5:W-:Y:S01]  /*1790*/  LDGSTS.E [R99], desc[UR14][R46.64], P5 ;  /* 0x000000002e637fae */ /* 0x000be2000a92184e */
[-C--:B------:R-:W-:Y:S02]  /*17a0*/  ISETP.GE.AND P5, PT, R9, R68.reuse, PT ;  /* 0x000000440900720c */ /* 0x080fe40003fa6270 */
[----:B------:R-:W-:Y:S01]  /*17b0*/  SEL R80, RZ, 0x4, P2 ;  /* 0x00000004ff507807 */ /* 0x000fe20001000000 */
[----:B------:R5:W-:Y:S01]  /*17c0*/  LDGSTS.E [R97], desc[UR14][R34.64], P4 ;  /* 0x0000000022617fae */ /* 0x000be2000a12184e */
[----:B------:R-:W-:-:S02]  /*17d0*/  ISETP.GE.AND P4, PT, R11, R68, PT ;  /* 0x000000440b00720c */ /* 0x000fc40003f86270 */
[-C--:B------:R-:W-:Y:S01]  /*17e0*/  ISETP.GE.AND P2, PT, R15, R68.reuse, PT ;  /* 0x000000440f00720c */ /* 0x080fe20003f46270 */
[----:B------:R-:W0:Y:S01]  /*17f0*/  LDGDEPBAR ;  /* 0x00000000000079af */ /* 0x000e220000000000 */
[----:B------:R-:W-:Y:S02]  /*1800*/  SEL R82, RZ, 0x4, P5 ;  /* 0x00000004ff527807 */ /* 0x000fe40002800000 */
[----:B------:R-:W-:Y:S02]  /*1810*/  SEL R84, RZ, 0x4, P4 ;  /* 0x00000004ff547807 */ /* 0x000fe40002000000 */
[-C--:B------:R-:W-:Y:S02]  /*1820*/  ISETP.GE.AND P5, PT, R23, R68.reuse, PT ;  /* 0x000000441700720c */ /* 0x080fe40003fa6270 */
[-C--:B------:R-:W-:Y:S02]  /*1830*/  ISETP.GE.AND P4, PT, R57, R68.reuse, PT ;  /* 0x000000443900720c */ /* 0x080fe40003f86270 */
[----:B------:R-:W-:-:S02]  /*1840*/  ISETP.GE.AND P6, PT, R59, R68, PT ;  /* 0x000000443b00720c */ /* 0x000fc40003fc6270 */
[----:B------:R-:W-:Y:S02]  /*1850*/  SEL R68, RZ, 0x4, P2 ;  /* 0x00000004ff447807 */ /* 0x000fe40001000000 */
[----:B------:R-:W-:Y:S01]  /*1860*/  ISETP.NE.U32.AND P2, PT, R64, RZ, PT ;  /* 0x000000ff4000720c */ /* 0x000fe20003f45070 */
[----:B------:R-:W-:Y:S01]  /*1870*/  IMAD.SHL.U32 R64, R44, 0x20, RZ ;  /* 0x000000202c407824 */ /* 0x000fe200078e00ff */
[----:B------:R-:W-:Y:S02]  /*1880*/  SEL R80, R80, RZ, P3 ;  /* 0x000000ff50507207 */ /* 0x000fe40001800000 */
[----:B------:R-:W-:Y:S01]  /*1890*/  SEL R82, R82, RZ, P3 ;  /* 0x000000ff52527207 */ /* 0x000fe20001800000 */
[----:B-1----:R-:W-:Y:S01]  /*18a0*/  IMAD.WIDE R54, R64, 0x4, R54 ;  /* 0x0000000440367825 */ /* 0x002fe200078e0236 */
[----:B------:R-:W-:Y:S02]  /*18b0*/  SEL R88, RZ, 0x4, P5 ;  /* 0x00000004ff587807 */ /* 0x000fe40002800000 */
[----:B------:R-:W-:Y:S01]  /*18c0*/  ISETP.NE.U32.AND P5, PT, R80, RZ, PT ;  /* 0x000000ff5000720c */ /* 0x000fe20003fa5070 */
[----:B--2---:R-:W-:Y:S01]  /*18d0*/  IMAD.WIDE R78, R64, 0x4, R78 ;  /* 0x00000004404e7825 */ /* 0x004fe200078e024e */
[----:B------:R-:W-:-:S02]  /*18e0*/  SEL R80, RZ, 0x4, P4 ;  /* 0x00000004ff507807 */ /* 0x000fc40002000000 */
[----:B------:R-:W-:Y:S01]  /*18f0*/  ISETP.NE.U32.AND P4, PT, R82, RZ, PT ;  /* 0x000000ff5200720c */ /* 0x000fe20003f85070 */
[----:B------:R-:W-:Y:S01]  /*1900*/  LDGSTS.E [R93+0xc000], desc[UR14][R24.64], P2 ;  /* 0x0c000000185d7fae */ /* 0x000fe2000912184e */
[----:B------:R-:W-:Y:S01]  /*1910*/  SEL R84, R84, RZ, P3 ;  /* 0x000000ff54547207 */ /* 0x000fe20001800000 */
[----:B---3--:R-:W-:Y:S01]  /*1920*/  IMAD.WIDE R50, R64, 0x4, R50 ;  /* 0x0000000440327825 */ /* 0x008fe200078e0232 */
[----:B------:R-:W-:Y:S01]  /*1930*/  SEL R68, R68, RZ, P3 ;  /* 0x000000ff44447207 */ /* 0x000fe20001800000 */
[----:B------:R-:W-:Y:S01]  /*1940*/  LDGSTS.E [R93+0xc800], desc[UR14][R26.64], P2 ;  /* 0x0c8000001a5d7fae */ /* 0x000fe2000912184e */
[----:B------:R-:W-:Y:S01]  /*1950*/  SEL R86, R86, RZ, P3 ;  /* 0x000000ff56567207 */ /* 0x000fe20001800000 */
[----:B----4-:R-:W-:Y:S01]  /*1960*/  IMAD.WIDE R52, R64, 0x4, R52 ;  /* 0x0000000440347825 */ /* 0x010fe200078e0234 */
[----:B------:R-:W-:Y:S01]  /*1970*/  SEL R44, RZ, 0x4, P6 ;  /* 0x00000004ff2c7807 */ /* 0x000fe20003000000 */
[----:B------:R-:W-:Y:S01]  /*1980*/  LDGSTS.E [R93+0xd000], desc[UR14][R28.64], P2 ;  /* 0x0d0000001c5d7fae */ /* 0x000fe2000912184e */
[----:B------:R-:W-:Y:S01]  /*1990*/  SEL R88, R88, RZ, P3 ;  /* 0x000000ff58587207 */ /* 0x000fe20001800000 */
[----:B-----5:R-:W-:Y:S01]  /*19a0*/  IMAD.WIDE R48, R64, 0x4, R48 ;  /* 0x0000000440307825 */ /* 0x020fe200078e0230 */
[----:B------:R-:W-:Y:S01]  /*19b0*/  SEL R80, R80, RZ, P3 ;  /* 0x000000ff50507207 */ /* 0x000fe20001800000 */
[----:B------:R-:W-:Y:S01]  /*19c0*/  LDGSTS.E [R93+0xd800], desc[UR14][R30.64], P2 ;  /* 0x0d8000001e5d7fae */ /* 0x000fe2000912184e */
[----:B------:R-:W-:Y:S01]  /*19d0*/  SEL R44, R44, RZ, P3 ;  /* 0x000000ff2c2c7207 */ /* 0x000fe20001800000 */
[C---:B------:R-:W-:Y:S01]  /*19e0*/  IMAD.WIDE R42, R64.reuse, 0x4, R42 ;  /* 0x00000004402a7825 */ /* 0x040fe200078e022a */
[----:B------:R-:W-:Y:S01]  /*19f0*/  LOP3.LUT R107, R107, 0x100, RZ, 0xc0, !PT ;  /* 0x000001006b6b7812 */ /* 0x000fe200078ec0ff */
[----:B------:R-:W-:Y:S02]  /*1a00*/  LDGSTS.E [R93+0xe000], desc[UR14][R32.64], P2 ;  /* 0x0e000000205d7fae */ /* 0x000fe4000912184e */
[----:B------:R-:W-:-:S02]  /*1a10*/  IMAD.WIDE R46, R64, 0x4, R46 ;  /* 0x00000004402e7825 */ /* 0x000fc400078e022e */
[----:B------:R-:W-:Y:S02]  /*1a20*/  LDGSTS.E [R93+0xe800], desc[UR14][R36.64], P2 ;  /* 0x0e800000245d7fae */ /* 0x000fe4000912184e */
[----:B------:R-:W-:Y:S02]  /*1a30*/  IMAD.WIDE R34, R64, 0x4, R34 ;  /* 0x0000000440227825 */ /* 0x000fe400078e0222 */
[----:B------:R-:W-:Y:S04]  /*1a40*/  LDGSTS.E [R93+0xf000], desc[UR14][R38.64], P2 ;  /* 0x0f000000265d7fae */ /* 0x000fe8000912184e */
[----:B------:R-:W-:Y:S01]  /*1a50*/  LDGSTS.E [R93+0xf800], desc[UR14][R40.64], P2 ;  /* 0x0f800000285d7fae */ /* 0x000fe2000912184e */
[----:B------:R-:W-:-:S03]  /*1a60*/  ISETP.NE.U32.AND P2, PT, R84, RZ, PT ;  /* 0x000000ff5400720c */ /* 0x000fc60003f45070 */
[----:B------:R-:W0:Y:S01]  /*1a70*/  LDGDEPBAR ;  /* 0x00000000000079af */ /* 0x000e220000000000 */
[----:B------:R-:W-:Y:S06]  /*1a80*/  BAR.SYNC.DEFER_BLOCKING 0x0 ;  /* 0x0000000000007b1d */ /* 0x000fec0000010000 */
[----:B------:R-:W-:Y:S01]  /*1a90*/  @!PT LDS RZ, [RZ] ;  /* 0x00000000fffff984 */ /* 0x000fe20000000800 */
[----:B------:R-:W-:Y:S01]  /*1aa0*/  @!PT LDS RZ, [RZ] ;  /* 0x00000000fffff984 */ /* 0x000fe20000000800 */
[----:B------:R-:W-:Y:S01]  /*1ab0*/  @!PT LDS RZ, [RZ] ;  /* 0x00000000fffff984 */ /* 0x000fe20000000800 */
[----:B------:R1:W-:Y:S01]  /*1ac0*/  LDGSTS.E [R111+0x4000], desc[UR14][R54.64], P5 ;  /* 0x04000000366f7fae */ /* 0x0003e2000a92184e */
[----:B------:R-:W-:-:S03]  /*1ad0*/  ISETP.NE.U32.AND P5, PT, R86, RZ, PT ;  /* 0x000000ff5600720c */ /* 0x000fc60003fa5070 */
[----:B------:R-:W-:Y:S01]  /*1ae0*/  LDGSTS.E [R113+0x4000], desc[UR14][R78.64], P4 ;  /* 0x040000004e717fae */ /* 0x000fe2000a12184e */
[----:B------:R-:W-:Y:S02]  /*1af0*/  ISETP.NE.U32.AND P4, PT, R68, RZ, PT ;  /* 0x000000ff4400720c */ /* 0x000fe40003f85070 */
[----:B------:R-:W-:Y:S01]  /*1b00*/  SEL R68, RZ, 0x4, P1 ;  /* 0x00000004ff447807 */ /* 0x000fe20000800000 */
[----:B------:R2:W-:Y:S01]  /*1b10*/  LDGSTS.E [R115+0x4000], desc[UR14][R50.64], P2 ;  /* 0x0400000032737fae */ /* 0x0005e2000912184e */
[----:B------:R-:W-:Y:S02]  /*1b20*/  ISETP.NE.U32.AND P1, PT, R88, RZ, PT ;  /* 0x000000ff5800720c */ /* 0x000fe40003f25070 */
[----:B------:R-:W-:Y:S02]  /*1b30*/  SEL R68, R68, RZ, P3 ;  /* 0x000000ff44447207 */ /* 0x000fe40001800000 */
[----:B-1----:R-:W-:Y:S02]  /*1b40*/  CS2R R54, SRZ ;  /* 0x0000000000367805 */ /* 0x002fe4000001ff00 */
[----:B------:R-:W-:Y:S01]  /*1b50*/  ISETP.NE.U32.AND P3, PT, R80, RZ, PT ;  /* 0x000000ff5000720c */ /* 0x000fe20003f65070 */
[----:B------:R1:W-:Y:S01]  /*1b60*/  LDGSTS.E [R109+0x4000], desc[UR14][R52.64], P5 ;  /* 0x04000000346d7fae */ /* 0x0003e2000a92184e */
[----:B------:R-:W-:-:S02]  /*1b70*/  ISETP.NE.U32.AND P2, PT, R44, RZ, PT ;  /* 0x000000ff2c00720c */ /* 0x000fc40003f45070 */
[----:B------:R-:W-:Y:S01]  /*1b80*/  ISETP.NE.U32.AND P6, PT, R68, RZ, PT ;  /* 0x000000ff4400720c */ /* 0x000fe20003fc5070 */
[----:B------:R-:W-:Y:S01]  /*1b90*/  IMAD.SHL.U32 R68, R45, 0x20, RZ ;  /* 0x000000202d447824 */ /* 0x000fe200078e00ff */
[----:B------:R3:W-:Y:S01]  /*1ba0*/  LDGSTS.E [R103+0x4000], desc[UR14][R48.64], P4 ;  /* 0x0400000030677fae */ /* 0x0007e2000a12184e */
[----:B------:R-:W-:Y:S02]  /*1bb0*/  CS2R R44, SRZ ;  /* 0x00000000002c7805 */ /* 0x000fe4000001ff00 */
[----:B--2---:R-:W-:Y:S01]  /*1bc0*/  CS2R R50, SRZ ;  /* 0x0000000000327805 */ /* 0x004fe2000001ff00 */
[C---:B------:R-:W-:Y:S01]  /*1bd0*/  IMAD.WIDE R24, R68.reuse, 0x4, R24 ;  /* 0x0000000444187825 */ /* 0x040fe200078e0218 */
[----:B------:R2:W-:Y:S01]  /*1be0*/  LDGSTS.E [R101+0x4000], desc[UR14][R42.64], P1 ;  /* 0x040000002a657fae */ /* 0x0005e2000892184e */
[----:B------:R-:W-:Y:S02]  /*1bf0*/  ISETP.GE.AND P1, PT, R65, 0x20, PT ;  /* 0x000000204100780c */ /* 0x000fe40003f26270 */
[----:B------:R-:W-:Y:S01]  /*1c00*/  IMAD.WIDE R26, R68, 0x4, R26 ;  /* 0x00000004441a7825 */ /* 0x000fe200078e021a */
[----:B------:R4:W-:Y:S01]  /*1c10*/  LDGSTS.E [R99+0x4000], desc[UR14][R46.64], P3 ;  /* 0x040000002e637fae */ /* 0x0009e2000992184e */
[----:B-1----:R-:W-:-:S02]  /*1c20*/  CS2R R52, SRZ ;  /* 0x0000000000347805 */ /* 0x002fc4000001ff00 */
[C---:B------:R-:W-:Y:S01]  /*1c30*/  IMAD.WIDE R28, R68.reuse, 0x4, R28 ;  /* 0x00000004441c7825 */ /* 0x040fe200078e021c */
[----:B------:R1:W-:Y:S01]  /*1c40*/  LDGSTS.E [R97+0x4000], desc[UR14][R34.64], P2 ;  /* 0x0400000022617fae */ /* 0x0003e2000912184e */
[----:B---3--:R-:W-:Y:S02]  /*1c50*/  CS2R R48, SRZ ;  /* 0x0000000000307805 */ /* 0x008fe4000001ff00 */
[C---:B------:R-:W-:Y:S01]  /*1c60*/  IMAD.WIDE R30, R68.reuse, 0x4, R30 ;  /* 0x00000004441e7825 */ /* 0x040fe200078e021e */
[----:B------:R-:W0:Y:S01]  /*1c70*/  LDGDEPBAR ;  /* 0x00000000000079af */ /* 0x000e220000000000 */
[----:B--2---:R-:W-:Y:S02]  /*1c80*/  CS2R R42, SRZ ;  /* 0x00000000002a7805 */ /* 0x004fe4000001ff00 */
[----:B------:R-:W-:Y:S01]  /*1c90*/  IMAD.WIDE R32, R68, 0x4, R32 ;  /* 0x0000000444207825 */ /* 0x000fe200078e0220 */
[----:B------:R2:W-:Y:S01]  /*1ca0*/  LDGSTS.E [R93+0x10000], desc[UR14][R24.64], P6 ;  /* 0x10000000185d7fae */ /* 0x0005e2000b12184e */
[----:B----4-:R-:W-:-:S02]  /*1cb0*/  CS2R R46, SRZ ;  /* 0x00000000002e7805 */ /* 0x010fc4000001ff00 */
[C---:B------:R-:W-:Y:S01]  /*1cc0*/  IMAD.WIDE R36, R68.reuse, 0x4, R36 ;  /* 0x0000000444247825 */ /* 0x040fe200078e0224 */
[----:B------:R3:W-:Y:S01]  /*1cd0*/  LDGSTS.E [R93+0x10800], desc[UR14][R26.64], P6 ;  /* 0x108000001a5d7fae */ /* 0x0007e2000b12184e */
[----:B-1----:R-:W-:Y:S02]  /*1ce0*/  CS2R R34, SRZ ;  /* 0x0000000000227805 */ /* 0x002fe4000001ff00 */
[C---:B------:R-:W-:Y:S01]  /*1cf0*/  IMAD.WIDE R38, R68.reuse, 0x4, R38 ;  /* 0x0000000444267825 */ /* 0x040fe200078e0226 */
[----:B------:R1:W-:Y:S03]  /*1d00*/  LDGSTS.E [R93+0x11000], desc[UR14][R28.64], P6 ;  /* 0x110000001c5d7fae */ /* 0x0003e6000b12184e */
[----:B------:R-:W-:Y:S01]  /*1d10*/  IMAD.WIDE R40, R68, 0x4, R40 ;  /* 0x0000000444287825 */ /* 0x000fe200078e0228 */
[----:B------:R4:W-:Y:S01]  /*1d20*/  LDGSTS.E [R93+0x11800], desc[UR14][R30.64], P6 ;  /* 0x118000001e5d7fae */ /* 0x0009e2000b12184e */
[----:B--2---:R-:W-:-:S03]  /*1d30*/  CS2R R24, SRZ ;  /* 0x0000000000187805 */ /* 0x004fc6000001ff00 */
[----:B------:R2:W-:Y:S01]  /*1d40*/  LDGSTS.E [R93+0x12000], desc[UR14][R32.64], P6 ;  /* 0x12000000205d7fae */ /* 0x0005e2000b12184e */
[----:B---3--:R-:W-:-:S03]  /*1d50*/  CS2R R26, SRZ ;  /* 0x00000000001a7805 */ /* 0x008fc6000001ff00 */
[----:B------:R3:W-:Y:S01]  /*1d60*/  LDGSTS.E [R93+0x12800], desc[UR14][R36.64], P6 ;  /* 0x12800000245d7fae */ /* 0x0007e2000b12184e */
[----:B-1----:R-:W-:-:S03]  /*1d70*/  CS2R R28, SRZ ;  /* 0x00000000001c7805 */ /* 0x002fc6000001ff00 */
[----:B------:R1:W-:Y:S01]  /*1d80*/  LDGSTS.E [R93+0x13000], desc[UR14][R38.64], P6 ;  /* 0x13000000265d7fae */ /* 0x0003e2000b12184e */
[----:B----4-:R-:W-:-:S03]  /*1d90*/  CS2R R30, SRZ ;  /* 0x00000000001e7805 */ /* 0x010fc6000001ff00 */
[----:B------:R4:W-:Y:S01]  /*1da0*/  LDGSTS.E [R93+0x13800], desc[UR14][R40.64], P6 ;  /* 0x13800000285d7fae */ /* 0x0009e2000b12184e */
[----:B--2---:R-:W-:-:S03]  /*1db0*/  CS2R R32, SRZ ;  /* 0x0000000000207805 */ /* 0x004fc6000001ff00 */
[----:B------:R-:W0:Y:S01]  /*1dc0*/  LDGDEPBAR ;  /* 0x00000000000079af */ /* 0x000e220000000000 */
[----:B---3--:R-:W-:Y:S02]  /*1dd0*/  CS2R R36, SRZ ;  /* 0x0000000000247805 */ /* 0x008fe4000001ff00 */
[----:B-1----:R-:W-:Y:S02]  /*1de0*/  CS2R R38, SRZ ;  /* 0x0000000000267805 */ /* 0x002fe4000001ff00 */
[----:B----4-:R-:W-:Y:S01]  /*1df0*/  CS2R R40, SRZ ;  /* 0x0000000000287805 */ /* 0x010fe2000001ff00 */
[----:B------:R-:W-:Y:S06]  /*1e00*/  @!P1 BRA `(.L_x_0) ;  /* 0x0000000c00f89947 */ /* 0x000fec0003800000 */
[----:B------:R-:W-:Y:S01]  /*1e10*/  SHF.R.S32.HI R114, RZ, 0x1f, R85 ;  /* 0x0000001fff727819 */ /* 0x000fe20000011455 */
[----:B------:R-:W-:Y:S01]  /*1e20*/  VIADD R94, R94, 0xffffffc0 ;  /* 0xffffffc05e5e7836 */ /* 0x000fe20000000000 */
[----:B------:R-:W-:Y:S02]  /*1e30*/  SHF.R.S32.HI R24, RZ, 0x1f, R95 ;  /* 0x0000001fff187819 */ /* 0x000fe4000001145f */
[----:B------:R-:W-:Y:S02]  /*1e40*/  CS2R R32, SRZ ;  /* 0x0000000000207805 */ /* 0x000fe4000001ff00 */
[----:B------:R-:W-:Y:S01]  /*1e50*/  SHF.L.U64.HI R114, R85, 0x2, R114 ;  /* 0x0000000255727819 */ /* 0x000fe20000010272 */
[----:B------:R-:W-:Y:S01]  /*1e60*/  IMAD.SHL.U32 R85, R68, 0x8, RZ ;  /* 0x0000000844557824 */ /* 0x000fe200078e00ff */
[----:B------:R-:W-:Y:S02]  /*1e70*/  SHF.R.S32.HI R29, RZ, 0x1f, R68 ;  /* 0x0000001fff1d7819 */ /* 0x000fe40000011444 */
[----:B------:R-:W-:-:S02]  /*1e80*/  CS2R R34, SRZ ;  /* 0x0000000000227805 */ /* 0x000fc4000001ff00 */
[----:B------:R-:W-:Y:S02]  /*1e90*/  SHF.L.U64.HI R28, R95, 0x2, R24 ;  /* 0x000000025f1c7819 */ /* 0x000fe40000010218 */
[----:B------:R-:W-:Y:S02]  /*1ea0*/  CS2R R36, SRZ ;  /* 0x0000000000247805 */ /* 0x000fe4000001ff00 */
[----:B------:R-:W-:Y:S02]  /*1eb0*/  SHF.R.S32.HI R27, RZ, 0x1f, R76 ;  /* 0x0000001fff1b7819 */ /* 0x000fe4000001144c */
[----:B------:R-:W-:Y:S02]  /*1ec0*/  CS2R R38, SRZ ;  /* 0x0000000000267805 */ /* 0x000fe4000001ff00 */
[----:B------:R-:W-:Y:S02]  /*1ed0*/  SHF.R.S32.HI R54, RZ, 0x1f, R65 ;  /* 0x0000001fff367819 */ /* 0x000fe40000011441 */
[----:B------:R-:W-:-:S02]  /*1ee0*/  CS2R R40, SRZ ;  /* 0x0000000000287805 */ /* 0x000fc4000001ff00 */
[----:B------:R-:W-:Y:S02]  /*1ef0*/  SHF.L.U64.HI R30, R68, 0x3, R29 ;  /* 0x00000003441e7819 */ /* 0x000fe4000001021d */
[----:B------:R-:W-:Y:S02]  /*1f00*/  CS2R R42, SRZ ;  /* 0x00000000002a7805 */ /* 0x000fe4000001ff00 */
[----:B------:R-:W-:Y:S02]  /*1f10*/  LEA R103, P1, R76, R85, 0x2 ;  /* 0x000000554c677211 */ /* 0x000fe400078210ff */
[----:B------:R-:W-:Y:S02]  /*1f20*/  CS2R R44, SRZ ;  /* 0x00000000002c7805 */ /* 0x000fe4000001ff00 */
[----:B------:R-:W-:Y:S02]  /*1f30*/  SHF.R.S32.HI R25, RZ, 0x1f, R104 ;  /* 0x0000001fff197819 */ /* 0x000fe40000011468 */
[----:B------:R-:W-:-:S02]  /*1f40*/  CS2R R46, SRZ ;  /* 0x00000000002e7805 */ /* 0x000fc4000001ff00 */
[----:B------:R-:W-:Y:S02]  /*1f50*/  SHF.R.S32.HI R24, RZ, 0x1f, R105 ;  /* 0x0000001fff187819 */ /* 0x000fe40000011469 */
[----:B------:R-:W-:Y:S02]  /*1f60*/  CS2R R48, SRZ ;  /* 0x0000000000307805 */ /* 0x000fe4000001ff00 */
[----:B------:R-:W-:Y:S02]  /*1f70*/  LEA.HI R54, R54, R65, RZ, 0x5 ;  /* 0x0000004136367211 */ /* 0x000fe400078f28ff */
[----:B------:R-:W-:Y:S02]  /*1f80*/  CS2R R50, SRZ ;  /* 0x0000000000327805 */ /* 0x000fe4000001ff00 */
[----:B------:R-:W-:Y:S02]  /*1f90*/  LEA.HI.X R76, R76, R30, R27, 0x2, P1 ;  /* 0x0000001e4c4c7211 */ /* 0x000fe400008f141b */
[----:B------:R-:W-:-:S02]  /*1fa0*/  CS2R R52, SRZ ;  /* 0x0000000000347805 */ /* 0x000fc4000001ff00 */
[----:B------:R-:W-:Y:S01]  /*1fb0*/  SHF.L.U64.HI R104, R104, 0x2, R25 ;  /* 0x0000000268687819 */ /* 0x000fe20000010219 */
[----:B------:R-:W-:Y:S01]  /*1fc0*/  UMOV UR12, 0x1 ;  /* 0x00000001000c7882 */ /* 0x000fe20000000000 */
[----:B------:R-:W-:Y:S01]  /*1fd0*/  SHF.L.U64.HI R105, R105, 0x2, R24 ;  /* 0x0000000269697819 */ /* 0x000fe20000010218 */
[----:B------:R-:W-:Y:S01]  /*1fe0*/  UMOV UR13, 0xffffffff ;  /* 0xffffffff000d7882 */ /* 0x000fe20000000000 */
[----:B------:R-:W-:Y:S01]  /*1ff0*/  SHF.R.S32.HI R26, RZ, 0x1f, R75 ;  /* 0x0000001fff1a7819 */ /* 0x000fe2000001144b */
[----:B------:R-:W-:Y:S01]  /*2000*/  UMOV UR4, URZ ;  /* 0x0000003f00047c82 */ /* 0x000fe20008000000 */
[----:B------:R-:W-:Y:S02]  /*2010*/  SHF.R.S32.HI R27, RZ, 0x1f, R74 ;  /* 0x0000001fff1b7819 */ /* 0x000fe4000001144a */
[-C--:B------:R-:W-:Y:S02]  /*2020*/  LEA R65, P1, R75, R85.reuse, 0x2 ;  /* 0x000000554b417211 */ /* 0x080fe400078210ff */
[----:B------:R-:W-:-:S02]  /*2030*/  LEA R101, P2, R74, R85, 0x2 ;  /* 0x000000554a657211 */ /* 0x000fc400078410ff */
[----:B------:R-:W-:Y:S02]  /*2040*/  SHF.R.S32.HI R25, RZ, 0x1f, R72 ;  /* 0x0000001fff197819 */ /* 0x000fe40000011448 */
[----:B------:R-:W-:Y:S02]  /*2050*/  SHF.R.S32.HI R24, RZ, 0x1f, R71 ;  /* 0x0000001fff187819 */ /* 0x000fe40000011447 */
[-C--:B------:R-:W-:Y:S02]  /*2060*/  LEA R99, P3, R72, R85.reuse, 0x2 ;  /* 0x0000005548637211 */ /* 0x080fe400078610ff */
[----:B------:R-:W-:Y:S02]  /*2070*/  LEA R97, P4, R71, R85, 0x2 ;  /* 0x0000005547617211 */ /* 0x000fe400078810ff */
[-C--:B------:R-:W-:Y:S02]  /*2080*/  LEA.HI.X R26, R75, R30.reuse, R26, 0x2, P1 ;  /* 0x0000001e4b1a7211 */ /* 0x080fe400008f141a */
[----:B------:R-:W-:-:S02]  /*2090*/  LEA.HI.X R74, R74, R30, R27, 0x2, P2 ;  /* 0x0000001e4a4a7211 */ /* 0x000fc400010f141b */
[-C--:B------:R-:W-:Y:S02]  /*20a0*/  LEA.HI.X R72, R72, R30.reuse, R25, 0x2, P3 ;  /* 0x0000001e48487211 */ /* 0x080fe400018f1419 */
[----:B------:R-:W-:Y:S02]  /*20b0*/  LEA.HI.X R102, R71, R30, R24, 0x2, P4 ;  /* 0x0000001e47667211 */ /* 0x000fe400020f1418 */
[-C--:B------:R-:W-:Y:S02]  /*20c0*/  LEA R93, P1, R70, R85.reuse, 0x2 ;  /* 0x00000055465d7211 */ /* 0x080fe400078210ff */
[----:B------:R-:W-:Y:S02]  /*20d0*/  LEA R95, P2, R69, R85, 0x2 ;  /* 0x00000055455f7211 */ /* 0x000fe400078410ff */
[----:B------:R-:W-:Y:S02]  /*20e0*/  SHF.R.S32.HI R24, RZ, 0x1f, R69 ;  /* 0x0000001fff187819 */ /* 0x000fe40000011445 */
[----:B------:R-:W-:-:S02]  /*20f0*/  SHF.R.S32.HI R25, RZ, 0x1f, R66 ;  /* 0x0000001fff197819 */ /* 0x000fc40000011442 */
[C---:B------:R-:W-:Y:S02]  /*2100*/  LEA R85, P3, R66.reuse, R85, 0x2 ;  /* 0x0000005542557211 */ /* 0x040fe400078610ff */
[----:B------:R-:W-:Y:S02]  /*2110*/  SHF.R.S32.HI R106, RZ, 0x1f, R77 ;  /* 0x0000001fff6a7819 */ /* 0x000fe4000001144d */
[----:B------:R-:W-:Y:S02]  /*2120*/  SHF.R.S32.HI R27, RZ, 0x1f, R70 ;  /* 0x0000001fff1b7819 */ /* 0x000fe40000011446 */
[-C--:B------:R-:W-:Y:S02]  /*2130*/  LEA.HI.X R24, R69, R30.reuse, R24, 0x2, P2 ;  /* 0x0000001e45187211 */ /* 0x080fe400010f1418 */
[----:B------:R-:W-:Y:S02]  /*2140*/  LEA.HI.X R25, R66, R30, R25, 0x2, P3 ;  /* 0x0000001e42197211 */ /* 0x000fe400018f1419 */
[----:B------:R-:W-:-:S02]  /*2150*/  LEA R67, P2, R64, R67, 0x3 ;  /* 0x0000004340437211 */ /* 0x000fc400078418ff */
[----:B------:R-:W-:Y:S02]  /*2160*/  IADD3 R65, P6, R65, UR10, RZ ;  /* 0x0000000a41417c10 */ /* 0x000fe4000ffde0ff */
[----:B------:R-:W-:Y:S02]  /*2170*/  IADD3 R101, P3, R101, UR10, RZ ;  /* 0x0000000a65657c10 */ /* 0x000fe4000ff7e0ff */
[----:B------:R-:W-:Y:S02]  /*2180*/  IADD3 R99, P4, R99, UR10, RZ ;  /* 0x0000000a63637c10 */ /* 0x000fe4000ff9e0ff */
[----:B------:R-:W-:Y:S02]  /*2190*/  SHF.L.U64.HI R106, R77, 0x2, R106 ;  /* 0x000000024d6a7819 */ /* 0x000fe4000001026a */
[----:B------:R-:W-:Y:S02]  /*21a0*/  IADD3 R103, P5, R103, UR10, RZ ;  /* 0x0000000a67677c10 */ /* 0x000fe4000ffbe0ff */
[----:B------:R-:W-:-:S02]  /*21b0*/  SHF.R.S32.HI R77, RZ, 0x1f, R64 ;  /* 0x0000001fff4d7819 */ /* 0x000fc40000011440 */
[----:B------:R-:W-:Y:S02]  /*21c0*/  LEA.HI.X R27, R70, R30, R27, 0x2, P1 ;  /* 0x0000001e461b7211 */ /* 0x000fe400008f141b */
[----:B------:R-:W-:Y:S02]  /*21d0*/  CS2R R30, SRZ ;  /* 0x00000000001e7805 */ /* 0x000fe4000001ff00 */
[----:B------:R-:W-:Y:S02]  /*21e0*/  IADD3 R75, P1, R67, UR8, RZ ;  /* 0x00000008434b7c10 */ /* 0x000fe4000ff3e0ff */
[----:B------:R-:W-:Y:S02]  /*21f0*/  IADD3.X R96, R26, UR11, RZ, P6, !PT ;  /* 0x0000000b1a607c10 */ /* 0x000fe4000b7fe4ff */
[----:B------:R-:W-:Y:S02]  /*2200*/  IADD3.X R92, R74, UR11, RZ, P3, !PT ;  /* 0x0000000b4a5c7c10 */ /* 0x000fe40009ffe4ff */
[----:B------:R-:W-:-:S02]  /*2210*/  IADD3.X R100, R72, UR11, RZ, P4, !PT ;  /* 0x0000000b48647c10 */ /* 0x000fc4000a7fe4ff */
[----:B------:R-:W-:Y:S02]  /*2220*/  IADD3.X R98, R76, UR11, RZ, P5, !PT ;  /* 0x0000000b4c627c10 */ /* 0x000fe4000affe4ff */
[----:B------:R-:W-:Y:S02]  /*2230*/  IADD3 R93, P6, R93, UR10, RZ ;  /* 0x0000000a5d5d7c10 */ /* 0x000fe4000ffde0ff */
[----:B------:R-:W-:Y:S02]  /*2240*/  IADD3 R95, P3, R95, UR10, RZ ;  /* 0x0000000a5f5f7c10 */ /* 0x000fe4000ff7e0ff */
[----:B------:R-:W-:Y:S02]  /*2250*/  IADD3 R85, P4, R85, UR10, RZ ;  /* 0x0000000a55557c10 */ /* 0x000fe4000ff9e0ff */
[----:B------:R-:W-:Y:S02]  /*2260*/  SHF.R.S32.HI R67, RZ, 0x5, R54 ;  /* 0x00000005ff437819 */ /* 0x000fe40000011436 */
[----:B------:R-:W-:-:S02]  /*2270*/  CS2R R54, SRZ ;  /* 0x0000000000367805 */ /* 0x000fc4000001ff00 */
[----:B------:R-:W-:Y:S02]  /*2280*/  SHF.R.S32.HI R108, RZ, 0x1f, R91 ;  /* 0x0000001fff6c7819 */ /* 0x000fe4000001145b */
[----:B------:R-:W-:Y:S01]  /*2290*/  SHF.R.S32.HI R110, RZ, 0x1f, R89 ;  /* 0x0000001fff6e7819 */ /* 0x000fe20000011459 */
[----:B------:R-:W-:Y:S01]  /*22a0*/  VIADD R70, R67, 0xfffffffe ;  /* 0xfffffffe43467836 */ /* 0x000fe20000000000 */
[----:B------:R-:W-:Y:S02]  /*22b0*/  SHF.R.S32.HI R112, RZ, 0x1f, R87 ;  /* 0x0000001fff707819 */ /* 0x000fe40000011457 */
[----:B------:R-:W-:Y:S02]  /*22c0*/  SHF.R.S32.HI R116, RZ, 0x1f, R83 ;  /* 0x0000001fff747819 */ /* 0x000fe40000011453 */
[----:B------:R-:W-:Y:S02]  /*22d0*/  SHF.R.S32.HI R118, RZ, 0x1f, R81 ;  /* 0x0000001fff767819 */ /* 0x000fe40000011451 */
[----:B------:R-:W-:-:S02]  /*22e0*/  IADD3 R97, P5, R97, UR10, RZ ;  /* 0x0000000a61617c10 */ /* 0x000fc4000ffbe0ff */
[----:B------:R-:W-:Y:S02]  /*22f0*/  LEA.HI.X R71, R64, R28, R77, 0x3, P2 ;  /* 0x0000001c40477211 */ /* 0x000fe400010f1c4d */
[----:B------:R-:W-:Y:S02]  /*2300*/  IADD3.X R84, R27, UR11, RZ, P6, !PT ;  /* 0x0000000b1b547c10 */ /* 0x000fe4000b7fe4ff */
[----:B------:R-:W-:Y:S02]  /*2310*/  CS2R R26, SRZ ;  /* 0x00000000001a7805 */ /* 0x000fe4000001ff00 */
[----:B------:R-:W-:Y:S02]  /*2320*/  IADD3.X R74, R24, UR11, RZ, P3, !PT ;  /* 0x0000000b184a7c10 */ /* 0x000fe40009ffe4ff */
[----:B------:R-:W-:Y:S02]  /*2330*/  IADD3.X R72, R25, UR11, RZ, P4, !PT ;  /* 0x0000000b19487c10 */ /* 0x000fe4000a7fe4ff */
[----:B------:R-:W-:-:S02]  /*2340*/  CS2R R24, SRZ ;  /* 0x0000000000187805 */ /* 0x000fc4000001ff00 */
[C---:B------:R-:W-:Y:S01]  /*2350*/  SHF.L.U64.HI R69, R68.reuse, 0x2, R29 ;  /* 0x0000000244457819 */ /* 0x040fe2000001021d */
[----:B------:R-:W-:Y:S01]  /*2360*/  IMAD.SHL.U32 R68, R68, 0x4, RZ ;  /* 0x0000000444447824 */ /* 0x000fe200078e00ff */
[----:B------:R-:W-:Y:S02]  /*2370*/  SHF.L.U64.HI R108, R91, 0x2, R108 ;  /* 0x000000025b6c7819 */ /* 0x000fe4000001026c */
[----:B------:R-:W-:Y:S02]  /*2380*/  CS2R R28, SRZ ;  /* 0x00000000001c7805 */ /* 0x000fe4000001ff00 */
[----:B------:R-:W-:Y:S02]  /*2390*/  SHF.L.U64.HI R110, R89, 0x2, R110 ;  /* 0x00000002596e7819 */ /* 0x000fe4000001026e */
[----:B------:R-:W-:Y:S02]  /*23a0*/  SHF.L.U64.HI R112, R87, 0x2, R112 ;  /* 0x0000000257707819 */ /* 0x000fe40000010270 */
[----:B------:R-:W-:-:S02]  /*23b0*/  SHF.L.U64.HI R116, R83, 0x2, R116 ;  /* 0x0000000253747819 */ /* 0x000fc40000010274 */
[----:B------:R-:W-:Y:S02]  /*23c0*/  SHF.L.U64.HI R118, R81, 0x2, R118 ;  /* 0x0000000251767819 */ /* 0x000fe40000010276 */
[----:B------:R-:W-:Y:S02]  /*23d0*/  IADD3.X R102, R102, UR11, RZ, P5, !PT ;  /* 0x0000000b66667c10 */ /* 0x000fe4000affe4ff */
[----:B------:R-:W-:Y:S02]  /*23e0*/  IADD3.X R71, R71, UR9, RZ, P1, !PT ;  /* 0x0000000947477c10 */ /* 0x000fe40008ffe4ff */
[----:B------:R-:W-:-:S07]  /*23f0*/  SHF.L.U64.HI R66, R64, 0x2, R77 ;  /* 0x0000000240427819 */ /* 0x000fce000001024d */
.L_x_1:
[----:B------:R-:W-:Y:S01]  /*2400*/  UIADD3 UR13, UR13, 0x1, URZ ;  /* 0x000000010d0d7890 */ /* 0x000fe2000fffe03f */
[----:B------:R-:W-:-:S04]  /*2410*/  DEPBAR.LE SB0, 0x2 ;  /* 0x000080800000791a */ /* 0x000fc80000000000 */
[----:B------:R-:W-:Y:S01]  /*2420*/  BAR.SYNC.DEFER_BLOCKING 0x0 ;  /* 0x0000000000007b1d */ /* 0x000fe20000010000 */
[----:B------:R-:W-:Y:S01]  /*2430*/  UISETP.GT.AND UP0, UPT, UR13, 0x2, UPT ;  /* 0x000000020d00788c */ /* 0x000fe2000bf04270 */
[-C--:B------:R-:W-:Y:S01]  /*2440*/  ISETP.GE.AND P2, PT, R3, R94.reuse, PT ;  /* 0x0000005e0300720c */ /* 0x080fe20003f46270 */
[----:B------:R-:W-:Y:S01]  /*2450*/  USHF.L.U32 UR6, UR16, 0x7, URZ ;  /* 0x0000000710067899 */ /* 0x000fe2000800063f */
[----:B------:R-:W-:Y:S01]  /*2460*/  ISETP.LE.AND P1, PT, R70, UR4, PT ;  /* 0x0000000446007c0c */ /* 0x000fe2000bf23270 */
[----:B------:R-:W-:Y:S01]  /*2470*/  USEL UR13, UR13, URZ, !UP0 ;  /* 0x0000003f0d0d7287 */ /* 0x000fe2000c000000 */
[----:B------:R-:W-:Y:S01]  /*2480*/  SEL R76, RZ, 0x4, P2 ;  /* 0x00000004ff4c7807 */ /* 0x000fe20001000000 */
[----:B------:R-:W-:Y:S01]  /*2490*/  USHF.L.U32 UR9, UR16, 0x6, URZ ;  /* 0x0000000610097899 */ /* 0x000fe2000800063f */
[-C--:B------:R-:W-:Y:S01]  /*24a0*/  ISETP.GE.AND P3, PT, R9, R94.reuse, PT ;  /* 0x0000005e0900720c */ /* 0x080fe20003f66270 */
[----:B------:R-:W-:Y:S01]  /*24b0*/  ULEA UR5, UR13, UR7, 0xe ;  /* 0x000000070d057291 */ /* 0x000fe2000f8e703f */
[----:B------:R-:W-:Y:S01]  /*24c0*/  SEL R76, R76, RZ, !P1 ;  /* 0x000000ff4c4c7207 */ /* 0x000fe20004800000 */
[----:B------:R-:W-:Y:S01]  /*24d0*/  ULOP3.LUT UR8, UR6, 0x200, URZ, 0xc0, !UPT ;  /* 0x0000020006087892 */ /* 0x000fe2000f8ec03f */
[----:B------:R-:W-:Y:S01]  /*24e0*/  SEL R77, RZ, 0x4, P3 ;  /* 0x00000004ff4d7807 */ /* 0x000fe20001800000 */
[----:B------:R-:W-:Y:S01]  /*24f0*/  ULOP3.LUT UR9, UR9, 0x200, URZ, 0xc0, !UPT ;  /* 0x0000020009097892 */ /* 0x000fe2000f8ec03f */
[-C--:B------:R-:W-:Y:S01]  /*2500*/  ISETP.GE.AND P2, PT, R11, R94.reuse, PT ;  /* 0x0000005e0b00720c */ /* 0x080fe20003f46270 */
[----:B------:R-:W-:Y:S01]  /*2510*/  UIADD3 UR6, UR5, 0xc000, URZ ;  /* 0x0000c00005067890 */ /* 0x000fe2000fffe03f */
[----:B------:R-:W-:Y:S01]  /*2520*/  ISETP.NE.U32.AND P4, PT, R76, RZ, PT ;  /* 0x000000ff4c00720c */ /* 0x000fe20003f85070 */
[----:B------:R-:W-:Y:S01]  /*2530*/  ULEA.HI UR8, UR5, UR8, URZ, 0x1c ;  /* 0x0000000805087291 */ /* 0x000fe2000f8fe03f */
[----:B------:R-:W-:Y:S01]  /*2540*/  SEL R77, R77, RZ, !P1 ;  /* 0x000000ff4d4d7207 */ /* 0x000fe20004800000 */
[----:B------:R-:W-:Y:S01]  /*2550*/  ULEA.HI UR6, UR6, UR9, URZ, 0x1c ;  /* 0x0000000906067291 */ /* 0x000fe2000f8fe03f */
[----:B------:R-:W-:Y:S01]  /*2560*/  SEL R76, RZ, 0x4, P2 ;  /* 0x00000004ff4c7807 */ /* 0x000fe20001000000 */
[----:B------:R-:W-:Y:S01]  /*2570*/  ULOP3.LUT UR8, UR8, 0x3fff, URZ, 0xc0, !UPT ;  /* 0x00003fff08087892 */ /* 0x000fe2000f8ec03f */
[-C--:B------:R-:W-:Y:S01]  /*2580*/  IADD3 R82, P2, R12, R75.reuse, RZ ;  /* 0x0000004b0c527210 */ /* 0x080fe20007f5e0ff */
[----:B------:R-:W-:Y:S01]  /*2590*/  ULOP3.LUT UR10, UR6, 0x3fff, URZ, 0xc0, !UPT ;  /* 0x00003fff060a7892 */ /* 0x000fe2000f8ec03f */
[----:B------:R-:W-:Y:S01]  /*25a0*/  WARPGROUP.ARRIVE ;  /* 0x00000000000079c5 */ /* 0x000fe20000000000 */
[----:B------:R-:W-:Y:S01]  /*25b0*/  UMOV UR9, 0x40000040 ;  /* 0x4000004000097882 */ /* 0x000fe20000000000 */
[----:B------:R-:W-:Y:S01]  /*25c0*/  UMOV UR11, 0x40000040 ;  /* 0x40000040000b7882 */ /* 0x000fe20000000000 */
[----:B------:R-:W-:Y:S01]  /*25d0*/  UMOV UR5, URZ ;  /* 0x0000003f00057c82 */ /* 0x000fe20008000000 */
[----:B------:R-:W-:Y:S01]  /*25e0*/  UMOV UR6, URZ ;  /* 0x0000003f00067c82 */ /* 0x000fe20008000000 */
[----:B------:R-:W-:Y:S01]  /*25f0*/  UIADD3 UR12, UR12, 0x1, URZ ;  /* 0x000000010c0c7890 */ /* 0x000fe2000fffe03f */
[----:B------:R-:W-:Y:S01]  /*2600*/  ISETP.NE.U32.AND P3, PT, R77, RZ, PT ;  /* 0x000000ff4d00720c */ /* 0x000fe20003f65070 */
[----:B------:R-:W-:Y:S01]  /*2610*/  IMAD.X R83, R71, 0x1, R108, P2 ;  /* 0x0000000147537824 */ /* 0x000fe200010e066c */
[----:B------:R-:W-:Y:S01]  /*2620*/  HGMMA.64x64x8.F32.TF32 R24, gdesc[UR8], R24 ;  /* 0x04e00000081879f0 */ /* 0x000fe20008702818 */
[----:B------:R-:W-:Y:S01]  /*2630*/  UIADD3 UR8, UP0, UR8, 0x2, URZ ;  /* 0x0000000208087890 */ /* 0x000fe2000ff1e03f */
[----:B------:R-:W-:Y:S01]  /*2640*/  SEL R76, R76, RZ, !P1 ;  /* 0x000000ff4c4c7207 */ /* 0x000fe20004800000 */
[----:B------:R-:W-:Y:S01]  /*2650*/  UIADD3 UR10, UP1, UR10, 0x2, URZ ;  /* 0x000000020a0a7890 */ /* 0x000fe2000ff3e03f */
[-C--:B------:R-:W-:Y:S01]  /*2660*/  ISETP.GE.AND P5, PT, R13, R94.reuse, PT ;  /* 0x0000005e0d00720c */ /* 0x080fe20003fa6270 */
[----:B------:R-:W-:Y:S01]  /*2670*/  UIADD3.X UR9, UR5, 0x40000040, URZ, UP0, !UPT ;  /* 0x4000004005097890 */ /* 0x000fe200087fe43f */
[----:B------:R-:W-:Y:S01]  /*2680*/  IADD3 R80, P6, R14, R75, RZ ;  /* 0x0000004b0e507210 */ /* 0x000fe20007fde0ff */
[----:B------:R-:W-:Y:S01]  /*2690*/  UIADD3.X UR11, UR6, 0x40000040, URZ, UP1, !UPT ;  /* 0x40000040060b7890 */ /* 0x000fe20008ffe43f */
[----:B------:R-:W-:Y:S01]  /*26a0*/  ISETP.NE.U32.AND P2, PT, R76, RZ, PT ;  /* 0x000000ff4c00720c */ /* 0x000fe20003f45070 */
[----:B------:R-:W-:Y:S01]  /*26b0*/  UIADD3.64 UR20, UR8, 0x2, URZ ;  /* 0x0000000208147897 */ /* 0x000fe2000fffe03f */
[----:B------:R-:W-:Y:S01]  /*26c0*/  SEL R76, RZ, 0x4, P5 ;  /* 0x00000004ff4c7807 */ /* 0x000fe20002800000 */
[----:B------:R-:W-:Y:S01]  /*26d0*/  UIADD3.64 UR22, UR10, 0x2, URZ ;  /* 0x000000020a167897 */ /* 0x000fe2000fffe03f */
[----:B------:R-:W-:Y:S01]  /*26e0*/  IMAD.X R81, R71, 0x1, R110, P6 ;  /* 0x0000000147517824 */ /* 0x000fe200030e066e */
[----:B------:R-:W-:Y:S01]  /*26f0*/  UISETP.GT.AND UP0, UPT, UR12, 0x2, UPT ;  /* 0x000000020c00788c */ /* 0x000fe2000bf04270 */
[----:B------:R-:W-:Y:S01]  /*2700*/  ISETP.GE.AND P5, PT, R15, R94, PT ;  /* 0x0000005e0f00720c */ /* 0x000fe20003fa6270 */
[----:B------:R-:W-:Y:S01]  /*2710*/  UIADD3 UR4, UR4, 0x1, URZ ;  /* 0x0000000104047890 */ /* 0x000fe2000fffe03f */
[----:B------:R-:W-:Y:S01]  /*2720*/  SEL R76, R76, RZ, !P1 ;  /* 0x000000ff4c4c7207 */ /* 0x000fe20004800000 */
[----:B------:R-:W-:Y:S01]  /*2730*/  USEL UR12, UR12, URZ, !UP0 ;  /* 0x0000003f0c0c7287 */ /* 0x000fe2000c000000 */
[----:B------:R-:W-:-:S02]  /*2740*/  SEL R77, RZ, 0x4, P5 ;  /* 0x00000004ff4d7807 */ /* 0x000fc40002800000 */
[-C--:B------:R-:W-:Y:S01]  /*2750*/  ISETP.GE.AND P5, PT, R23, R94.reuse, PT ;  /* 0x0000005e1700720c */ /* 0x080fe20003fa6270 */
[----:B------:R-:W-:Y:S01]  /*2760*/  ULEA UR5, UR12, UR7, 0xe ;  /* 0x000000070c057291 */ /* 0x000fe2000f8e703f */
[----:B------:R-:W-:Y:S02]  /*2770*/  SEL R79, R77, RZ, !P1 ;  /* 0x000000ff4d4f7207 */ /* 0x000fe40004800000 */
[----:B------:R-:W-:Y:S02]  /*2780*/  IADD3 R78, P6, R17, R75, RZ ;  /* 0x0000004b114e7210 */ /* 0x000fe40007fde0ff */
[----:B------:R-:W-:Y:S01]  /*2790*/  SEL R86, RZ, 0x4, P5 ;  /* 0x00000004ff567807 */ /* 0x000fe20002800000 */
[----:B------:R-:W-:Y:S01]  /*27a0*/  VIADD R87, R4, UR5 ;  /* 0x0000000504577c36 */ /* 0x000fe20008000000 */
[----:B------:R-:W-:Y:S01]  /*27b0*/  ISETP.GE.AND P5, PT, R57, R94, PT ;  /* 0x0000005e3900720c */ /* 0x000fe20003fa6270 */
[----:B------:R-:W-:Y:S01]  /*27c0*/  VIADD R89, R22, UR5 ;  /* 0x0000000516597c36 */ /* 0x000fe20008000000 */
[----:B------:R-:W-:Y:S01]  /*27d0*/  SEL R86, R86, RZ, !P1 ;  /* 0x000000ff56567207 */ /* 0x000fe20004800000 */
[----:B------:R-:W-:-:S02]  /*27e0*/  VIADD R109, R61, UR5 ;  /* 0x000000053d6d7c36 */ /* 0x000fc40008000000 */
[----:B------:R-:W-:Y:S02]  /*27f0*/  VIADD R111, R62, UR5 ;  /* 0x000000053e6f7c36 */ /* 0x000fe40008000000 */
[----:B------:R-:W-:Y:S02]  /*2800*/  VIADD R113, R63, UR5 ;  /* 0x000000053f717c36 */ /* 0x000fe40008000000 */
[----:B------:R-:W-:Y:S01]  /*2810*/  VIADD R115, R7, UR5 ;  /* 0x0000000507737c36 */ /* 0x000fe20008000000 */
[----:B------:R-:W-:Y:S01]  /*2820*/  HGMMA.64x64x8.F32.TF32 R24, gdesc[UR8], R24 ;  /* 0x04e00000081879f0 */ /* 0x000fe20008702818 */
[----:B------:R-:W-:Y:S02]  /*2830*/  UIADD3.64 UR8, UR8, 0x4, URZ ;  /* 0x0000000408087897 */ /* 0x000fe4000fffe03f */
[----:B------:R-:W-:Y:S01]  /*2840*/  UIADD3.64 UR10, UR10, 0x4, URZ ;  /* 0x000000040a0a7897 */ /* 0x000fe2000fffe03f */
[----:B------:R-:W-:Y:S08]  /*2850*/  HGMMA.64x64x8.F32.TF32 R24, gdesc[UR20], R24 ;  /* 0x04e00000141879f0 */ /* 0x000ff00008702818 */
[----:B------:R-:W-:Y:S03]  /*2860*/  HGMMA.64x64x8.F32.TF32 R24, gdesc[UR8], R24, gsb0 ;  /* 0x04e00000081879f0 */ /* 0x000fe60008002818 */
[----:B------:R-:W-:-:S02]  /*2870*/  WARPGROUP.DEPBAR.LE gsb0, 0x1 ;  /* 0x00008000000079c5 */ /* 0x000fc40000010100 */
[----:B------:R-:W-:Y:S06]  /*2880*/  BAR.SYNC.DEFER_BLOCKING 0x0 ;  /* 0x0000000000007b1d */ /* 0x000fec0000010000 */
[----:B------:R-:W-:Y:S01]  /*2890*/  @!PT LDS RZ, [RZ] ;  /* 0x00000000fffff984 */ /* 0x000fe20000000800 */
[----:B------:R-:W-:Y:S01]  /*28a0*/  @!PT LDS RZ, [RZ] ;  /* 0x00000000fffff984 */ /* 0x000fe20000000800 */
[----:B------:R-:W-:Y:S01]  /*28b0*/  @!PT LDS RZ, [RZ] ;  /* 0x00000000fffff984 */ /* 0x000fe20000000800 */
[----:B------:R1:W-:Y:S01]  /*28c0*/  LDGSTS.E [R87], desc[UR14][R82.64], P4 ;  /* 0x0000000052577fae */ /* 0x0003e2000a12184e */
[----:B------:R-:W-:-:S03]  /*28d0*/  ISETP.NE.U32.AND P4, PT, R76, RZ, PT ;  /* 0x000000ff4c00720c */ /* 0x000fc60003f85070 */
[----:B------:R2:W-:Y:S01]  /*28e0*/  LDGSTS.E [R89], desc[UR14][R80.64], P3 ;  /* 0x0000000050597fae */ /* 0x0005e2000992184e */
[----:B------:R-:W-:-:S05]  /*28f0*/  IADD3 R76, P3, R16, R75, RZ ;  /* 0x0000004b104c7210 */ /* 0x000fca0007f7e0ff */
[----:B------:R-:W-:Y:S01]  /*2900*/  IMAD.X R77, R71, 0x1, R112, P3 ;  /* 0x00000001474d7824 */ /* 0x000fe200018e0670 */
[----:B------:R-:W-:Y:S01]  /*2910*/  ISETP.NE.U32.AND P3, PT, R79, RZ, PT ;  /* 0x000000ff4f00720c */ /* 0x000fe20003f65070 */
[----:B-1----:R-:W-:Y:S02]  /*2920*/  VIADD R87, R56, UR5 ;  /* 0x0000000538577c36 */ /* 0x002fe40008000000 */
[----:B------:R-:W-:Y:S01]  /*2930*/  IMAD.X R79, R71, 0x1, R114, P6 ;  /* 0x00000001474f7824 */ /* 0x000fe200030e0672 */
[----:B------:R-:W-:Y:S01]  /*2940*/  IADD3 R82, P6, R18, R75, RZ ;  /* 0x0000004b12527210 */ /* 0x000fe20007fde0ff */
[----:B--2---:R-:W-:Y:S01]  /*2950*/  VIADD R81, R58, UR5 ;  /* 0x000000053a517c36 */ /* 0x004fe20008000000 */
[----:B------:R1:W-:Y:S01]  /*2960*/  LDGSTS.E [R87], desc[UR14][R76.64], P2 ;  /* 0x000000004c577fae */ /* 0x0003e2000912184e */
[----:B------:R-:W-:Y:S02]  /*2970*/  SEL R80, RZ, 0x4, P5 ;  /* 0x00000004ff507807 */ /* 0x000fe40002800000 */
[----:B------:R-:W-:Y:S01]  /*2980*/  ISETP.NE.U32.AND P2, PT, R86, RZ, PT ;  /* 0x000000ff5600720c */ /* 0x000fe20003f45070 */
[----:B------:R2:W-:Y:S01]  /*2990*/  LDGSTS.E [R81], desc[UR14][R78.64], P4 ;  /* 0x000000004e517fae */ /* 0x0005e2000a12184e */
[----:B------:R-:W-:Y:S01]  /*29a0*/  ISETP.GE.AND P4, PT, R59, R94, PT ;  /* 0x0000005e3b00720c */ /* 0x000fe20003f86270 */
[----:B------:R-:W-:Y:S01]  /*29b0*/  IMAD.X R83, R71, 0x1, R116, P6 ;  /* 0x0000000147537824 */ /* 0x000fe200030e0674 */
[----:B------:R-:W-:-:S02]  /*29c0*/  SEL R80, R80, RZ, !P1 ;  /* 0x000000ff50507207 */ /* 0x000fc40004800000 */
[----:B------:R-:W-:Y:S02]  /*29d0*/  SEL R86, RZ, 0x4, P4 ;  /* 0x00000004ff567807 */ /* 0x000fe40002000000 */
[----:B------:R-:W-:Y:S01]  /*29e0*/  ISETP.GE.AND P5, PT, R8, R94, PT ;  /* 0x0000005e0800720c */ /* 0x000fe20003fa6270 */
[----:B-1----:R-:W-:Y:S01]  /*29f0*/  VIADD R87, R60, UR5 ;  /* 0x000000053c577c36 */ /* 0x002fe20008000000 */
[----:B------:R-:W-:Y:S01]  /*2a00*/  ISETP.NE.U32.AND P4, PT, R80, RZ, PT ;  /* 0x000000ff5000720c */ /* 0x000fe20003f85070 */
[----:B------:R-:W-:Y:S01]  /*2a10*/  VIADD R94, R94, 0xffffffe0 ;  /* 0xffffffe05e5e7836 */ /* 0x000fe20000000000 */
[----:B------:R-:W-:Y:S02]  /*2a20*/  IADD3 R80, P6, R19, R75, RZ ;  /* 0x0000004b13507210 */ /* 0x000fe40007fde0ff */
[----:B------:R-:W-:Y:S01]  /*2a30*/  SEL R86, R86, RZ, !P1 ;  /* 0x000000ff56567207 */ /* 0x000fe20004800000 */
[----:B------:R1:W-:Y:S01]  /*2a40*/  LDGSTS.E [R87], desc[UR14][R82.64], P3 ;  /* 0x0000000052577fae */ /* 0x0003e2000992184e */
[----:B------:R-:W-:Y:S01]  /*2a50*/  SEL R76, RZ, 0x4, P5 ;  /* 0x00000004ff4c7807 */ /* 0x000fe20002800000 */
[----:B--2---:R-:W-:Y:S01]  /*2a60*/  IMAD.X R81, R71, 0x1, R118, P6 ;  /* 0x0000000147517824 */ /* 0x004fe200030e0676 */
[----:B------:R-:W-:-:S02]  /*2a70*/  ISETP.NE.U32.AND P3, PT, R86, RZ, PT ;  /* 0x000000ff5600720c */ /* 0x000fc40003f65070 */
[----:B------:R-:W-:Y:S02]  /*2a80*/  SEL R77, R76, RZ, !P1 ;  /* 0x000000ff4c4d7207 */ /* 0x000fe40004800000 */
[-C--:B------:R-:W-:Y:S01]  /*2a90*/  IADD3 R76, P5, R20, R75.reuse, RZ ;  /* 0x0000004b144c7210 */ /* 0x080fe20007fbe0ff */
[----:B------:R-:W-:Y:S01]  /*2aa0*/  LDGSTS.E [R109], desc[UR14][R80.64], P2 ;  /* 0x00000000506d7fae */ /* 0x000fe2000912184e */
[----:B------:R-:W-:Y:S02]  /*2ab0*/  IADD3 R78, P6, R21, R75, RZ ;  /* 0x0000004b154e7210 */ /* 0x000fe40007fde0ff */
[----:B------:R-:W-:Y:S01]  /*2ac0*/  ISETP.NE.U32.AND P1, PT, R77, RZ, PT ;  /* 0x000000ff4d00720c */ /* 0x000fe20003f25070 */
[C---:B------:R-:W-:Y:S01]  /*2ad0*/  IMAD.X R77, R71.reuse, 0x1, R106, P5 ;  /* 0x00000001474d7824 */ /* 0x040fe200028e066a */
[----:B-1----:R-:W-:Y:S01]  /*2ae0*/  IADD3 R82, P2, R10, R85, RZ ;  /* 0x000000550a527210 */ /* 0x002fe20007f5e0ff */
[----:B------:R-:W-:-:S03]  /*2af0*/  IMAD.X R79, R71, 0x1, R104, P6 ;  /* 0x00000001474f7824 */ /* 0x000fc600030e0668 */
[----:B------:R1:W-:Y:S01]  /*2b00*/  LDGSTS.E [R111], desc[UR14][R76.64], P4 ;  /* 0x000000004c6f7fae */ /* 0x0003e2000a12184e */
[--C-:B------:R-:W-:Y:S01]  /*2b10*/  IMAD.X R83, R72, 0x1, R105.reuse, P2 ;  /* 0x0000000148537824 */ /* 0x100fe200010e0669 */
[C---:B------:R-:W-:Y:S02]  /*2b20*/  IADD3 R88, P2, R10.reuse, R93, RZ ;  /* 0x0000005d0a587210 */ /* 0x040fe40007f5e0ff */
[----:B------:R2:W-:Y:S01]  /*2b30*/  LDGSTS.E [R113], desc[UR14][R78.64], P3 ;  /* 0x000000004e717fae */ /* 0x0005e2000992184e */
[----:B------:R-:W-:Y:S02]  /*2b40*/  IADD3 R86, P3, R10, R97, RZ ;  /* 0x000000610a567210 */ /* 0x000fe40007f7e0ff */
[--C-:B------:R-:W-:Y:S01]  /*2b50*/  IMAD.X R89, R84, 0x1, R105.reuse, P2 ;  /* 0x0000000154597824 */ /* 0x100fe200010e0669 */
[----:B------:R-:W-:Y:S01]  /*2b60*/  IADD3 R90, P4, R10, R95, RZ ;  /* 0x0000005f0a5a7210 */ /* 0x000fe20007f9e0ff */
[----:B------:R-:W0:Y:S01]  /*2b70*/  LDGDEPBAR ;  /* 0x00000000000079af */ /* 0x000e220000000000 */
[----:B------:R-:W-:Y:S01]  /*2b80*/  IMAD.X R87, R102, 0x1, R105, P3 ;  /* 0x0000000166577824 */ /* 0x000fe200018e0669 */
[----:B------:R-:W-:-:S02]  /*2b90*/  IADD3 R93, P5, R93, R68, RZ ;  /* 0x000000445d5d7210 */ /* 0x000fc40007fbe0ff */
[----:B-1----:R-:W-:Y:S01]  /*2ba0*/  IADD3 R76, P2, R10, R99, RZ ;  /* 0x000000630a4c7210 */ /* 0x002fe20007f5e0ff */
[----:B------:R-:W-:Y:S01]  /*2bb0*/  IMAD.X R91, R74, 0x1, R105, P4 ;  /* 0x000000014a5b7824 */ /* 0x000fe200020e0669 */
[----:B------:R1:W-:Y:S01]  /*2bc0*/  LDGSTS.E [R115+0xc000], desc[UR14][R82.64], P1 ;  /* 0x0c00000052737fae */ /* 0x0003e2000892184e */
[----:B--2---:R-:W-:Y:S01]  /*2bd0*/  IADD3 R78, P3, R10, R101, RZ ;  /* 0x000000650a4e7210 */ /* 0x004fe20007f7e0ff */
[----:B------:R-:W-:Y:S02]  /*2be0*/  IMAD.X R84, R84, 0x1, R69, P5 ;  /* 0x0000000154547824 */ /* 0x000fe400028e0645 */
[--C-:B------:R-:W-:Y:S01]  /*2bf0*/  IMAD.X R77, R100, 0x1, R105.reuse, P2 ;  /* 0x00000001644d7824 */ /* 0x100fe200010e0669 */
[----:B------:R-:W-:Y:S01]  /*2c00*/  IADD3 R80, P2, R10, R65, RZ ;  /* 0x000000410a507210 */ /* 0x000fe20007f5e0ff */
[--C-:B------:R-:W-:Y:S01]  /*2c10*/  IMAD.X R79, R92, 0x1, R105.reuse, P3 ;  /* 0x000000015c4f7824 */ /* 0x100fe200018e0669 */
[-C--:B------:R-:W-:Y:S01]  /*2c20*/  IADD3 R99, P3, R99, R68.reuse, RZ ;  /* 0x0000004463637210 */ /* 0x080fe20007f7e0ff */
[----:B------:R2:W-:Y:S02]  /*2c30*/  LDGSTS.E [R115+0xc800], desc[UR14][R90.64], P1 ;  /* 0x0c8000005a737fae */ /* 0x0005e4000892184e */
[----:B------:R-:W-:Y:S01]  /*2c40*/  IMAD.X R81, R96, 0x1, R105, P2 ;  /* 0x0000000160517824 */ /* 0x000fe200010e0669 */
[-C--:B------:R-:W-:Y:S01]  /*2c50*/  IADD3 R101, P2, R101, R68.reuse, RZ ;  /* 0x0000004465657210 */ /* 0x080fe20007f5e0ff */
[----:B------:R2:W-:Y:S01]  /*2c60*/  LDGSTS.E [R115+0xd000], desc[UR14][R88.64], P1 ;  /* 0x0d00000058737fae */ /* 0x0005e2000892184e */
[----:B-1----:R-:W-:Y:S01]  /*2c70*/  IADD3 R82, P4, R10, R103, RZ ;  /* 0x000000670a527210 */ /* 0x002fe20007f9e0ff */
[----:B------:R-:W-:Y:S01]  /*2c80*/  IMAD.X R100, R100, 0x1, R69, P3 ;  /* 0x0000000164647824 */ /* 0x000fe200018e0645 */
[----:B------:R-:W-:Y:S01]  /*2c90*/  ISETP.NE.U32.AND P3, PT, R67, UR4, PT ;  /* 0x0000000443007c0c */ /* 0x000fe2000bf65070 */
[----:B------:R2:W-:Y:S01]  /*2ca0*/  LDGSTS.E [R115+0xd800], desc[UR14][R86.64], P1 ;  /* 0x0d80000056737fae */ /* 0x0005e2000892184e */
[-C--:B------:R-:W-:Y:S01]  /*2cb0*/  IADD3 R103, P6, R103, R68.reuse, RZ ;  /* 0x0000004467677210 */ /* 0x080fe20007fde0ff */
[----:B------:R-:W-:Y:S01]  /*2cc0*/  IMAD.X R83, R98, 0x1, R105, P4 ;  /* 0x0000000162537824 */ /* 0x000fe200020e0669 */
[-C--:B------:R-:W-:Y:S01]  /*2cd0*/  IADD3 R97, P4, R97, R68.reuse, RZ ;  /* 0x0000004461617210 */ /* 0x080fe20007f9e0ff */
[----:B------:R2:W-:Y:S01]  /*2ce0*/  LDGSTS.E [R115+0xe000], desc[UR14][R76.64], P1 ;  /* 0x0e0000004c737fae */ /* 0x0005e2000892184e */
[--C-:B------:R-:W-:Y:S01]  /*2cf0*/  IMAD.X R92, R92, 0x1, R69.reuse, P2 ;  /* 0x000000015c5c7824 */ /* 0x100fe200010e0645 */
[----:B------:R-:W-:Y:S01]  /*2d00*/  LEA R75, P2, R64, R75, 0x2 ;  /* 0x0000004b404b7211 */ /* 0x000fe200078410ff */
[--C-:B------:R-:W-:Y:S01]  /*2d10*/  IMAD.X R98, R98, 0x1, R69.reuse, P6 ;  /* 0x0000000162627824 */ /* 0x100fe200030e0645 */
[----:B------:R2:W-:Y:S01]  /*2d20*/  LDGSTS.E [R115+0xe800], desc[UR14][R78.64], P1 ;  /* 0x0e8000004e737fae */ /* 0x0005e2000892184e */
[----:B------:R-:W-:Y:S01]  /*2d30*/  IADD3 R95, P6, R95, R68, RZ ;  /* 0x000000445f5f7210 */ /* 0x000fe20007fde0ff */
[----:B------:R-:W-:-:S02]  /*2d40*/  IMAD.X R102, R102, 0x1, R69, P4 ;  /* 0x0000000166667824 */ /* 0x000fc400020e0645 */
[----:B------:R2:W-:Y:S01]  /*2d50*/  LDGSTS.E [R115+0xf000], desc[UR14][R80.64], P1 ;  /* 0x0f00000050737fae */ /* 0x0005e2000892184e */
[----:B------:R-:W-:Y:S02]  /*2d60*/  IMAD.X R71, R71, 0x1, R66, P2 ;  /* 0x0000000147477824 */ /* 0x000fe400010e0642 */
[----:B------:R-:W-:Y:S01]  /*2d70*/  IMAD.X R74, R74, 0x1, R69, P6 ;  /* 0x000000014a4a7824 */ /* 0x000fe200030e0645 */
[----:B------:R2:W-:Y:S01]  /*2d80*/  LDGSTS.E [R115+0xf800], desc[UR14][R82.64], P1 ;  /* 0x0f80000052737fae */ /* 0x0005e2000892184e */
[----:B------:R-:W-:-:S03]  /*2d90*/  IADD3 R65, P1, R65, R68, RZ ;  /* 0x0000004441417210 */ /* 0x000fc60007f3e0ff */
[----:B------:R-:W0:Y:S02]  /*2da0*/  LDGDEPBAR ;  /* 0x00000000000079af */ /* 0x000e240000000000 */
[----:B------:R-:W-:Y:S01]  /*2db0*/  IMAD.X R96, R96, 0x1, R69, P1 ;  /* 0x0000000160607824 */ /* 0x000fe200008e0645 */
[----:B------:R-:W-:-:S05]  /*2dc0*/  IADD3 R85, P1, R85, R68, RZ ;  /* 0x0000004455557210 */ /* 0x000fca0007f3e0ff */
[----:B------:R-:W-:Y:S01]  /*2dd0*/  IMAD.X R72, R72, 0x1, R69, P1 ;  /* 0x0000000148487824 */ /* 0x000fe200008e0645 */
[----:B--2---:R-:W-:Y:S07]  /*2de0*/  @P3 BRA `(.L_x_1) ;  /* 0xfffffff400843947 */ /* 0x004fee000383ffff */
.L_x_0:
[----:B------:R-:W-:Y:S02]  /*2df0*/  WARPGROUP.DEPBAR.LE gsb0, 0x0 ;  /* 0x00008000000079c5 */ /* 0x000fe40000010000 */
[----:B------:R-:W-:-:S04]  /*2e00*/  DEPBAR.LE SB0, 0x0 ;  /* 0x000080000000791a */ /* 0x000fc80000000000 */
[----:B------:R-:W-:Y:S01]  /*2e10*/  R2UR UR4, R107 ;  /* 0x000000006b0472ca */ /* 0x000fe200000e0000 */
[----:B------:R-:W-:Y:S01]  /*2e20*/  IMAD.MOV.U32 R11, RZ, RZ, R36 ;  /* 0x000000ffff0b7224 */ /* 0x000fe200078e0024 */
[C---:B------:R-:W-:Y:S01]  /*2e30*/  LOP3.LUT R114, R2.reuse, R3, RZ, 0xfc, !PT ;  /* 0x0000000302727212 */ /* 0x040fe200078efcff */
[----:B------:R-:W-:Y:S01]  /*2e40*/  IMAD.MOV.U32 R15, RZ, RZ, R37 ;  /* 0x000000ffff0f7224 */ /* 0x000fe200078e0025 */
[C-C-:B------:R-:W-:Y:S01]  /*2e50*/  LOP3.LUT R4, R2.reuse, 0x78, R3.reuse, 0xfe, !PT ;  /* 0x0000007802047812 */ /* 0x140fe200078efe03 */
[----:B------:R-:W-:Y:S01]  /*2e60*/  IMAD.MOV.U32 R19, RZ, RZ, R38 ;  /* 0x000000ffff137224 */ /* 0x000fe200078e0026 */
[C-C-:B------:R-:W-:Y:S01]  /*2e70*/  LOP3.LUT R62, R2.reuse, 0x74, R3.reuse, 0xfe, !PT ;  /* 0x00000074023e7812 */ /* 0x140fe200078efe03 */
[----:B------:R-:W-:Y:S01]  /*2e80*/  IMAD.MOV.U32 R8, RZ, RZ, R24 ;  /* 0x000000ffff087224 */ /* 0x000fe200078e0018 */
[C-C-:B------:R-:W-:Y:S01]  /*2e90*/  LOP3.LUT R64, R2.reuse, 0x70, R3.reuse, 0xfe, !PT ;  /* 0x0000007002407812 */ /* 0x140fe200078efe03 */
[----:B------:R-:W-:Y:S01]  /*2ea0*/  IMAD.MOV.U32 R9, RZ, RZ, R28 ;  /* 0x000000ffff097224 */ /* 0x000fe200078e001c */
[C-C-:B------:R-:W-:Y:S01]  /*2eb0*/  LOP3.LUT R72, R2.reuse, 0x6c, R3.reuse, 0xfe, !PT ;  /* 0x0000006c02487812 */ /* 0x140fe200078efe03 */
[----:B------:R-:W-:Y:S01]  /*2ec0*/  IMAD.MOV.U32 R10, RZ, RZ, R32 ;  /* 0x000000ffff0a7224 */ /* 0x000fe200078e0020 */
[C---:B------:R-:W-:Y:S01]  /*2ed0*/  LOP3.LUT R68, R2.reuse, 0x68, R3, 0xfe, !PT ;  /* 0x0000006802447812 */ /* 0x040fe200078efe03 */
[----:B------:R-:W-:Y:S01]  /*2ee0*/  ULEA UR5, UR4, UR7, 0x4 ;  /* 0x0000000704057291 */ /* 0x000fe2000f8e203f */
[----:B------:R-:W-:Y:S01]  /*2ef0*/  BAR.SYNC.DEFER_BLOCKING 0x0 ;  /* 0x0000000000007b1d */ /* 0x000fe20000010000 */
[----:B------:R-:W-:Y:S01]  /*2f00*/  IMAD.MOV.U32 R12, RZ, RZ, R25 ;  /* 0x000000ffff0c7224 */ /* 0x000fe200078e0019 */
[----:B------:R-:W-:Y:S01]  /*2f10*/  USHF.R.U32.HI UR4, URZ, 0x3, UR4 ;  /* 0x000000033f047899 */ /* 0x000fe20008011604 */
[----:B------:R-:W-:Y:S01]  /*2f20*/  IMAD.MOV.U32 R13, RZ, RZ, R29 ;  /* 0x000000ffff0d7224 */ /* 0x000fe200078e001d */
[C---:B------:R-:W-:Y:S01]  /*2f30*/  LOP3.LUT R58, R2.reuse, 0x64, R3, 0xfe, !PT ;  /* 0x00000064023a7812 */ /* 0x040fe200078efe03 */
[----:B------:R-:W-:Y:S01]  /*2f40*/  IMAD.MOV.U32 R14, RZ, RZ, R33 ;  /* 0x000000ffff0e7224 */ /* 0x000fe200078e0021 */
[--C-:B------:R-:W-:Y:S01]  /*2f50*/  LOP3.LUT R74, R2, 0x60, R3.reuse, 0xfe, !PT ;  /* 0x00000060024a7812 */ /* 0x100fe200078efe03 */
[----:B------:R-:W-:Y:S01]  /*2f60*/  IMAD.MOV.U32 R16, RZ, RZ, R26 ;  /* 0x000000ffff107224 */ /* 0x000fe200078e001a */
[----:B------:R-:W-:Y:S01]  /*2f70*/  LOP3.LUT R33, R6, UR4, RZ, 0x3c, !PT ;  /* 0x0000000406217c12 */ /* 0x000fe2000f8e3cff */
[----:B------:R-:W-:Y:S01]  /*2f80*/  IMAD.MOV.U32 R17, RZ, RZ, R30 ;  /* 0x000000ffff117224 */ /* 0x000fe200078e001e */
[C-C-:B------:R-:W-:Y:S01]  /*2f90*/  LOP3.LUT R60, R2.reuse, 0x5c, R3.reuse, 0xfe, !PT ;  /* 0x0000005c023c7812 */ /* 0x140fe200078efe03 */
[----:B------:R-:W-:Y:S01]  /*2fa0*/  IMAD.MOV.U32 R18, RZ, RZ, R34 ;  /* 0x000000ffff127224 */ /* 0x000fe200078e0022 */
[C---:B------:R-:W-:Y:S01]  /*2fb0*/  LOP3.LUT R56, R2.reuse, 0x58, R3, 0xfe, !PT ;  /* 0x0000005802387812 */ /* 0x040fe200078efe03 */
[----:B------:R-:W-:Y:S01]  /*2fc0*/  IMAD.MOV.U32 R36, RZ, RZ, R27 ;  /* 0x000000ffff247224 */ /* 0x000fe200078e001b */
[C---:B------:R-:W-:Y:S01]  /*2fd0*/  LOP3.LUT R84, R2.reuse, 0x54, R3, 0xfe, !PT ;  /* 0x0000005402547812 */ /* 0x040fe200078efe03 */
[----:B------:R-:W-:Y:S01]  /*2fe0*/  IMAD.MOV.U32 R37, RZ, RZ, R31 ;  /* 0x000000ffff257224 */ /* 0x000fe200078e001f */
[C---:B------:R-:W-:Y:S01]  /*2ff0*/  LOP3.LUT R76, R2.reuse, 0x50, R3, 0xfe, !PT ;  /* 0x00000050024c7812 */ /* 0x040fe200078efe03 */
[----:B------:R-:W-:Y:S01]  /*3000*/  IMAD.MOV.U32 R38, RZ, RZ, R35 ;  /* 0x000000ffff267224 */ /* 0x000fe200078e0023 */
[C-C-:B------:R-:W-:Y:S01]  /*3010*/  LOP3.LUT R78, R2.reuse, 0x4c, R3.reuse, 0xfe, !PT ;  /* 0x0000004c024e7812 */ /* 0x140fe200078efe03 */
[----:B------:R-:W-:Y:S01]  /*3020*/  ULDC UR4, c[0x0][0x244] ;  /* 0x0000910000047ab9 */ /* 0x000fe20000000800 */
[C-C-:B------:R-:W-:Y:S01]  /*3030*/  LOP3.LUT R82, R2.reuse, 0x48, R3.reuse, 0xfe, !PT ;  /* 0x0000004802527812 */ /* 0x140fe200078efe03 */
[----:B------:R-:W-:Y:S01]  /*3040*/  IMAD R34, R5, UR4, RZ ;  /* 0x0000000405227c24 */ /* 0x000fe2000f8e02ff */
[C-C-:B------:R-:W-:Y:S01]  /*3050*/  LOP3.LUT R92, R2.reuse, 0x44, R3.reuse, 0xfe, !PT ;  /* 0x00000044025c7812 */ /* 0x140fe200078efe03 */
[----:B------:R-:W-:Y:S01]  /*3060*/  IMAD.MOV.U32 R23, RZ, RZ, R52 ;  /* 0x000000ffff177224 */ /* 0x000fe200078e0034 */
[----:B------:R-:W-:Y:S01]  /*3070*/  STS.128 [R0+UR5], R8 ;  /* 0x0000000800007988 */ /* 0x000fe20008000c05 */
[C---:B------:R-:W-:Y:S01]  /*3080*/  LOP3.LUT R90, R2.reuse, 0x40, R3, 0xfe, !PT ;  /* 0x00000040025a7812 */ /* 0x040fe200078efe03 */
[----:B------:R-:W-:Y:S01]  /*3090*/  IMAD.MOV.U32 R27, RZ, RZ, R53 ;  /* 0x000000ffff1b7224 */ /* 0x000fe200078e0035 */
[C-C-:B------:R-:W-:Y:S01]  /*30a0*/  LOP3.LUT R98, R2.reuse, 0x3c, R3.reuse, 0xfe, !PT ;  /* 0x0000003c02627812 */ /* 0x140fe200078efe03 */
[----:B------:R-:W-:Y:S01]  /*30b0*/  STS.128 [R0+UR5+0x800], R12 ;  /* 0x0008000c00007988 */ /* 0x000fe20008000c05 */
[C-C-:B------:R-:W-:Y:S01]  /*30c0*/  LOP3.LUT R96, R2.reuse, 0x38, R3.reuse, 0xfe, !PT ;  /* 0x0000003802607812 */ /* 0x140fe200078efe03 */
[----:B------:R-:W-:Y:S01]  /*30d0*/  IMAD.MOV.U32 R31, RZ, RZ, R54 ;  /* 0x000000ffff1f7224 */ /* 0x000fe200078e0036 */
[C-C-:B------:R-:W-:Y:S01]  /*30e0*/  LOP3.LUT R102, R2.reuse, 0x34, R3.reuse, 0xfe, !PT ;  /* 0x0000003402667812 */ /* 0x140fe200078efe03 */
[----:B------:R-:W-:Y:S01]  /*30f0*/  STS.128 [R0+UR5+0x80], R16 ;  /* 0x0000801000007988 */ /* 0x000fe20008000c05 */
[C-C-:B------:R-:W-:Y:S01]  /*3100*/  LOP3.LUT R100, R2.reuse, 0x30, R3.reuse, 0xfe, !PT ;  /* 0x0000003002647812 */ /* 0x140fe200078efe03 */
[----:B------:R-:W-:Y:S01]  /*3110*/  IMAD.MOV.U32 R20, RZ, RZ, R40 ;  /* 0x000000ffff147224 */ /* 0x000fe200078e0028 */
[C-C-:B------:R-:W-:Y:S01]  /*3120*/  LOP3.LUT R106, R2.reuse, 0x2c, R3.reuse, 0xfe, !PT ;  /* 0x0000002c026a7812 */ /* 0x140fe200078efe03 */
[----:B------:R1:W-:Y:S01]  /*3130*/  STS.128 [R0+UR5+0x880], R36 ;  /* 0x0008802400007988 */ /* 0x0003e20008000c05 */
[C-C-:B------:R-:W-:Y:S01]  /*3140*/  LOP3.LUT R104, R2.reuse, 0x28, R3.reuse, 0xfe, !PT ;  /* 0x0000002802687812 */ /* 0x140fe200078efe03 */
[----:B------:R-:W-:Y:S01]  /*3150*/  IMAD.MOV.U32 R21, RZ, RZ, R44 ;  /* 0x000000ffff157224 */ /* 0x000fe200078e002c */
[C-C-:B------:R-:W-:Y:S01]  /*3160*/  LOP3.LUT R94, R2.reuse, 0x24, R3.reuse, 0xfe, !PT ;  /* 0x00000024025e7812 */ /* 0x140fe200078efe03 */
[----:B------:R-:W-:Y:S01]  /*3170*/  BAR.SYNC.DEFER_BLOCKING 0x0 ;  /* 0x0000000000007b1d */ /* 0x000fe20000010000 */
        /* <DEDUP_REMOVED lines=15> */
[----:B------:R-:W-:Y:S01]  /*3270*/  IMAD.MOV.U32 R52, RZ, RZ, R43 ;  /* 0x000000ffff347224 */ /* 0x000fe200078e002b */
[----:B------:R-:W-:Y:S01]  /*3280*/  LOP3.LUT R116, R2, 0x4, R3, 0xfe, !PT ;  /* 0x0000000402747812 */ /* 0x000fe200078efe03 */
[----:B------:R-:W-:Y:S01]  /*3290*/  IMAD.MOV.U32 R53, RZ, RZ, R47 ;  /* 0x000000ffff357224 */ /* 0x000fe200078e002f */
[----:B------:R-:W-:Y:S01]  /*32a0*/  LOP3.LUT R2, R33, 0x40, RZ, 0x3c, !PT ;  /* 0x0000004021027812 */ /* 0x000fe200078e3cff */
[----:B------:R-:W2:Y:S01]  /*32b0*/  LDC R3, c[0x0][0x248] ;  /* 0x00009200ff037b82 */ /* 0x000ea20000000800 */
[----:B------:R-:W-:Y:S01]  /*32c0*/  ISETP.LT.AND P1, PT, R4, R73, !P0 ;  /* 0x000000490400720c */ /* 0x000fe20004721270 */
[----:B------:R-:W-:Y:S01]  /*32d0*/  IMAD.MOV.U32 R54, RZ, RZ, R51 ;  /* 0x000000ffff367224 */ /* 0x000fe200078e0033 */
[----:B------:R-:W-:Y:S01]  /*32e0*/  ULDC.64 UR8, c[0x0][0x220] ;  /* 0x0000880000087ab9 */ /* 0x000fe20000000a00 */
[----:B------:R-:W3:Y:S01]  /*32f0*/  LDS.128 R4, [R33+UR7] ;  /* 0x0000000721047984 */ /* 0x000ee20008000c00 */
[----:B------:R-:W-:-:S02]  /*3300*/  LEA R32, P2, R34, UR8, 0x2 ;  /* 0x0000000822207c11 */ /* 0x000fc4000f8410ff */
[-C--:B------:R-:W-:Y:S01]  /*3310*/  ISETP.LT.AND P3, PT, R116, R73.reuse, !P0 ;  /* 0x000000497400720c */ /* 0x080fe20004761270 */
[----:B------:R-:W4:Y:S01]  /*3320*/  LDS.128 R8, [R2+UR7] ;  /* 0x0000000702087984 */ /* 0x000f220008000c00 */
[----:B------:R-:W-:Y:S02]  /*3330*/  LEA.HI.X.SX32 R34, R34, UR9, 0x2, P2 ;  /* 0x0000000922227c11 */ /* 0x000fe400090f16ff */
[-C--:B------:R-:W-:Y:S01]  /*3340*/  ISETP.LT.AND P2, PT, R114, R73.reuse, !P0 ;  /* 0x000000497200720c */ /* 0x080fe20004741270 */
[----:B------:R-:W-:Y:S01]  /*3350*/  LDS.128 R12, [R33+UR7+0x1000] ;  /* 0x00100007210c7984 */ /* 0x000fe20008000c00 */
[----:B------:R-:W-:-:S03]  /*3360*/  ISETP.LT.AND P4, PT, R112, R73, !P0 ;  /* 0x000000497000720c */ /* 0x000fc60004781270 */
[----:B------:R-:W-:Y:S01]  /*3370*/  LDS.128 R16, [R2+UR7+0x1000] ;  /* 0x0010000702107984 */ /* 0x000fe20008000c00 */
[----:B------:R-:W-:Y:S01]  /*3380*/  BAR.SYNC.DEFER_BLOCKING 0x0 ;  /* 0x0000000000007b1d */ /* 0x000fe20000010000 */
[-C--:B--2---:R-:W-:Y:S02]  /*3390*/  IMAD R35, R114, R3.reuse, RZ ;  /* 0x0000000372237224 */ /* 0x084fe400078e02ff */
[-C--:B-1----:R-:W-:Y:S02]  /*33a0*/  IMAD R37, R116, R3.reuse, RZ ;  /* 0x0000000374257224 */ /* 0x082fe400078e02ff */
[----:B------:R-:W-:-:S03]  /*33b0*/  IMAD R41, R88, R3, RZ ;  /* 0x0000000358297224 */ /* 0x000fc600078e02ff */
[----:B------:R-:W-:-:S04]  /*33c0*/  LEA R36, P5, R37, R32, 0x2 ;  /* 0x0000002025247211 */ /* 0x000fc800078a10ff */
[----:B------:R-:W-:Y:S02]  /*33d0*/  LEA.HI.X.SX32 R37, R37, R34, 0x2, P5 ;  /* 0x0000002225257211 */ /* 0x000fe400028f16ff */
[----:B------:R-:W-:Y:S01]  /*33e0*/  ISETP.LT.AND P5, PT, R88, R73, !P0 ;  /* 0x000000495800720c */ /* 0x000fe200047a1270 */
[----:B------:R1:W-:Y:S04]  /*33f0*/  STS.128 [R0+UR5], R20 ;  /* 0x0000001400007988 */ /* 0x0003e80008000c05 */
[----:B------:R2:W-:Y:S04]  /*3400*/  STS.128 [R0+UR5+0x800], R24 ;  /* 0x0008001800007988 */ /* 0x0005e80008000c05 */
[----:B------:R5:W-:Y:S04]  /*3410*/  STS.128 [R0+UR5+0x80], R28 ;  /* 0x0000801c00007988 */ /* 0x000be80008000c05 */
[----:B------:R-:W-:Y:S01]  /*3420*/  STS.128 [R0+UR5+0x880], R52 ;  /* 0x0008803400007988 */ /* 0x000fe20008000c05 */
[-C--:B-1----:R-:W-:Y:S01]  /*3430*/  IMAD R21, R112, R3.reuse, RZ ;  /* 0x0000000370157224 */ /* 0x082fe200078e02ff */
[----:B------:R-:W-:Y:S01]  /*3440*/  BAR.SYNC.DEFER_BLOCKING 0x0 ;  /* 0x0000000000007b1d */ /* 0x000fe20000010000 */
[----:B--2---:R-:W-:Y:S01]  /*3450*/  LEA R24, P6, R35, R32, 0x2 ;  /* 0x0000002023187211 */ /* 0x004fe200078c10ff */
[----:B------:R-:W-:-:S03]  /*3460*/  IMAD R27, R110, R3, RZ ;  /* 0x000000036e1b7224 */ /* 0x000fc600078e02ff */
[----:B------:R-:W-:Y:S01]  /*3470*/  LEA.HI.X.SX32 R25, R35, R34, 0x2, P6 ;  /* 0x0000002223197211 */ /* 0x000fe200030f16ff */
[----:B-----5:R-:W-:Y:S01]  /*3480*/  IMAD R31, R108, R3, RZ ;  /* 0x000000036c1f7224 */ /* 0x020fe200078e02ff */
[----:B------:R-:W-:Y:S01]  /*3490*/  LEA R38, P6, R21, R32, 0x2 ;  /* 0x0000002015267211 */ /* 0x000fe200078c10ff */
[----:B------:R-:W-:-:S03]  /*34a0*/  IMAD R35, R3, 0x20, R35 ;  /* 0x0000002003237824 */ /* 0x000fc600078e0223 */
[----:B------:R-:W-:Y:S02]  /*34b0*/  LEA.HI.X.SX32 R39, R21, R34, 0x2, P6 ;  /* 0x0000002215277211 */ /* 0x000fe400030f16ff */
[----:B------:R-:W1:Y:S04]  /*34c0*/  LDS.128 R20, [R33+UR7] ;  /* 0x0000000721147984 */ /* 0x000e680008000c00 */
[----:B---3--:R2:W-:Y:S01]  /*34d0*/  @P2 STG.E desc[UR14][R24.64], R4 ;  /* 0x0000000418002986 */ /* 0x0085e2000c10190e */
[----:B------:R-:W-:-:S03]  /*34e0*/  ISETP.LT.AND P2, PT, R110, R73, !P0 ;  /* 0x000000496e00720c */ /* 0x000fc60004741270 */
[----:B----4-:R3:W-:Y:S01]  /*34f0*/  @P3 STG.E desc[UR14][R36.64], R8 ;  /* 0x0000000824003986 */ /* 0x0107e2000c10190e */
[----:B------:R-:W-:-:S03]  /*3500*/  ISETP.LT.AND P3, PT, R108, R73, !P0 ;  /* 0x000000496c00720c */ /* 0x000fc60004761270 */
[----:B------:R4:W-:Y:S01]  /*3510*/  @P4 STG.E desc[UR14][R38.64], R5 ;  /* 0x0000000526004986 */ /* 0x0009e2000c10190e */
[-C--:B------:R-:W-:Y:S02]  /*3520*/  LEA R28, P4, R27, R32.reuse, 0x2 ;  /* 0x000000201b1c7211 */ /* 0x080fe400078810ff */
[----:B--2---:R-:W-:Y:S02]  /*3530*/  LEA R4, P6, R41, R32, 0x2 ;  /* 0x0000002029047211 */ /* 0x004fe400078c10ff */
[----:B------:R-:W-:Y:S02]  /*3540*/  LEA.HI.X.SX32 R29, R27, R34, 0x2, P4 ;  /* 0x000000221b1d7211 */ /* 0x000fe400020f16ff */
[----:B------:R-:W2:Y:S01]  /*3550*/  LDS.128 R24, [R2+UR7] ;  /* 0x0000000702187984 */ /* 0x000ea20008000c00 */
[C---:B------:R-:W-:Y:S01]  /*3560*/  LEA R30, P4, R31.reuse, R32, 0x2 ;  /* 0x000000201f1e7211 */ /* 0x040fe200078810ff */
[-C--:B---3--:R-:W-:Y:S02]  /*3570*/  IMAD R37, R80, R3.reuse, RZ ;  /* 0x0000000350257224 */ /* 0x088fe400078e02ff */
[----:B------:R3:W-:Y:S01]  /*3580*/  @P2 STG.E desc[UR14][R28.64], R9 ;  /* 0x000000091c002986 */ /* 0x0007e2000c10190e */
[----:B------:R-:W-:Y:S01]  /*3590*/  LEA.HI.X.SX32 R31, R31, R34, 0x2, P4 ;  /* 0x000000221f1f7211 */ /* 0x000fe200020f16ff */
[----:B----4-:R-:W-:Y:S01]  /*35a0*/  IMAD R39, R70, R3, RZ ;  /* 0x0000000346277224 */ /* 0x010fe200078e02ff */
[----:B------:R-:W-:-:S02]  /*35b0*/  ISETP.LT.AND P2, PT, R80, R73, !P0 ;  /* 0x000000495000720c */ /* 0x000fc40004741270 */
[----:B------:R-:W-:Y:S01]  /*35c0*/  LEA.HI.X.SX32 R5, R41, R34, 0x2, P6 ;  /* 0x0000002229057211 */ /* 0x000fe200030f16ff */
[----:B------:R4:W-:Y:S01]  /*35d0*/  @P3 STG.E desc[UR14][R30.64], R6 ;  /* 0x000000061e003986 */ /* 0x0009e2000c10190e */
[C---:B------:R-:W-:Y:S02]  /*35e0*/  LEA R36, P3, R37.reuse, R32, 0x2 ;  /* 0x0000002025247211 */ /* 0x040fe400078610ff */
[-C--:B------:R-:W-:Y:S01]  /*35f0*/  ISETP.LT.AND P4, PT, R70, R73.reuse, !P0 ;  /* 0x000000494600720c */ /* 0x080fe20004781270 */
[----:B------:R5:W-:Y:S01]  /*3600*/  @P5 STG.E desc[UR14][R4.64], R10 ;  /* 0x0000000a04005986 */ /* 0x000be2000c10190e */
[----:B------:R-:W-:Y:S02]  /*3610*/  LEA.HI.X.SX32 R37, R37, R34, 0x2, P3 ;  /* 0x0000002225257211 */ /* 0x000fe400018f16ff */
[C---:B------:R-:W-:Y:S02]  /*3620*/  LEA R8, P6, R39.reuse, R32, 0x2 ;  /* 0x0000002027087211 */ /* 0x040fe400078c10ff */
[----:B------:R-:W-:Y:S01]  /*3630*/  ISETP.LT.AND P5, PT, R86, R73, !P0 ;  /* 0x000000495600720c */ /* 0x000fe200047a1270 */
[----:B------:R-:W-:Y:S01]  /*3640*/  @P2 STG.E desc[UR14][R36.64], R7 ;  /* 0x0000000724002986 */ /* 0x000fe2000c10190e */
[----:B---3--:R-:W-:Y:S01]  /*3650*/  LEA.HI.X.SX32 R9, R39, R34, 0x2, P6 ;  /* 0x0000002227097211 */ /* 0x008fe200030f16ff */
[----:B------:R-:W-:Y:S01]  /*3660*/  IMAD R39, R3, 0x4, R35 ;  /* 0x0000000403277824 */ /* 0x000fe200078e0223 */
[----:B------:R-:W-:-:S02]  /*3670*/  LEA R28, P2, R35, R32, 0x2 ;  /* 0x00000020231c7211 */ /* 0x000fc400078410ff */
[-C--:B------:R-:W-:Y:S01]  /*3680*/  ISETP.LT.AND P3, PT, R94, R73.reuse, !P0 ;  /* 0x000000495e00720c */ /* 0x080fe20004761270 */
[----:B------:R3:W-:Y:S01]  /*3690*/  @P4 STG.E desc[UR14][R8.64], R11 ;  /* 0x0000000b08004986 */ /* 0x0007e2000c10190e */
[----:B------:R-:W-:Y:S01]  /*36a0*/  LEA.HI.X.SX32 R29, R35, R34, 0x2, P2 ;  /* 0x00000022231d7211 */ /* 0x000fe200010f16ff */
[----:B----4-:R-:W-:Y:S01]  /*36b0*/  IMAD R31, R3, 0x4, R39 ;  /* 0x00000004031f7824 */ /* 0x010fe200078e0227 */
[----:B------:R-:W-:Y:S02]  /*36c0*/  ISETP.LT.AND P4, PT, R104, R73, !P0 ;  /* 0x000000496800720c */ /* 0x000fe40004781270 */
[-C--:B-----5:R-:W-:Y:S01]  /*36d0*/  LEA R4, P6, R39, R32.reuse, 0x2 ;  /* 0x0000002027047211 */ /* 0x0a0fe200078c10ff */
[----:B-1----:R1:W-:Y:S01]  /*36e0*/  @P5 STG.E desc[UR14][R28.64], R20 ;  /* 0x000000141c005986 */ /* 0x0023e2000c10190e */
[----:B------:R-:W-:Y:S01]  /*36f0*/  IMAD R35, R3, 0x4, R31 ;  /* 0x0000000403237824 */ /* 0x000fe200078e021f */
[----:B------:R-:W-:Y:S02]  /*3700*/  LEA R6, P5, R31, R32, 0x2 ;  /* 0x000000201f067211 */ /* 0x000fe400078a10ff */
[-C--:B------:R-:W-:Y:S01]  /*3710*/  LEA.HI.X.SX32 R5, R39, R34.reuse, 0x2, P6 ;  /* 0x0000002227057211 */ /* 0x080fe200030f16ff */
[----:B---3--:R-:W-:Y:S01]  /*3720*/  IMAD R11, R3, 0x4, R35 ;  /* 0x00000004030b7824 */ /* 0x008fe200078e0223 */
[----:B------:R-:W-:-:S02]  /*3730*/  LEA.HI.X.SX32 R7, R31, R34, 0x2, P5 ;  /* 0x000000221f077211 */ /* 0x000fc400028f16ff */
[-C--:B------:R-:W-:Y:S01]  /*3740*/  ISETP.LT.AND P2, PT, R106, R73.reuse, !P0 ;  /* 0x000000496a00720c */ /* 0x080fe20004741270 */
[----:B--2---:R2:W-:Y:S01]  /*3750*/  @P3 STG.E desc[UR14][R4.64], R24 ;  /* 0x0000001804003986 */ /* 0x0045e2000c10190e */
[-C--:B------:R-:W-:Y:S01]  /*3760*/  ISETP.LT.AND P5, PT, R100, R73.reuse, !P0 ;  /* 0x000000496400720c */ /* 0x080fe200047a1270 */
[----:B-1----:R-:W-:Y:S01]  /*3770*/  IMAD R29, R3, 0x4, R11 ;  /* 0x00000004031d7824 */ /* 0x002fe200078e020b */
[-C--:B------:R-:W-:Y:S01]  /*3780*/  LEA R8, P6, R35, R32.reuse, 0x2 ;  /* 0x0000002023087211 */ /* 0x080fe200078c10ff */
[----:B------:R1:W-:Y:S01]  /*3790*/  @P4 STG.E desc[UR14][R6.64], R21 ;  /* 0x0000001506004986 */ /* 0x0003e2000c10190e */
[----:B------:R-:W-:Y:S01]  /*37a0*/  LEA R10, P4, R11, R32, 0x2 ;  /* 0x000000200b0a7211 */ /* 0x000fe200078810ff */
[----:B------:R-:W-:Y:S01]  /*37b0*/  IMAD R31, R3, 0x4, R29 ;  /* 0x00000004031f7824 */ /* 0x000fe200078e021d */
[----:B------:R-:W-:Y:S02]  /*37c0*/  ISETP.LT.AND P3, PT, R102, R73, !P0 ;  /* 0x000000496600720c */ /* 0x000fe40004761270 */
[----:B------:R-:W-:-:S02]  /*37d0*/  LEA.HI.X.SX32 R9, R35, R34, 0x2, P6 ;  /* 0x0000002223097211 */ /* 0x000fc400030f16ff */
[----:B------:R-:W-:Y:S02]  /*37e0*/  LEA.HI.X.SX32 R11, R11, R34, 0x2, P4 ;  /* 0x000000220b0b7211 */ /* 0x000fe400020f16ff */
[----:B--2---:R-:W-:Y:S01]  /*37f0*/  LEA R4, P6, R29, R32, 0x2 ;  /* 0x000000201d047211 */ /* 0x004fe200078c10ff */
[----:B------:R2:W-:Y:S01]  /*3800*/  @P2 STG.E desc[UR14][R8.64], R25 ;  /* 0x0000001908002986 */ /* 0x0005e2000c10190e */
[-C--:B------:R-:W-:Y:S01]  /*3810*/  ISETP.LT.AND P4, PT, R96, R73.reuse, !P0 ;  /* 0x000000496000720c */ /* 0x080fe20004781270 */
[----:B-1----:R-:W-:Y:S01]  /*3820*/  IMAD R21, R3, 0x4, R31 ;  /* 0x0000000403157824 */ /* 0x002fe200078e021f */
[----:B------:R-:W-:Y:S01]  /*3830*/  LEA.HI.X.SX32 R5, R29, R34, 0x2, P6 ;  /* 0x000000221d057211 */ /* 0x000fe200030f16ff */
[----:B------:R1:W-:Y:S01]  /*3840*/  @P5 STG.E desc[UR14][R10.64], R22 ;  /* 0x000000160a005986 */ /* 0x0003e2000c10190e */
[C---:B------:R-:W-:Y:S02]  /*3850*/  LEA R6, P6, R31.reuse, R32, 0x2 ;  /* 0x000000201f067211 */ /* 0x040fe400078c10ff */
[----:B------:R-:W-:Y:S01]  /*3860*/  ISETP.LT.AND P2, PT, R98, R73, !P0 ;  /* 0x000000496200720c */ /* 0x000fe20004741270 */
[----:B------:R3:W-:Y:S01]  /*3870*/  @P3 STG.E desc[UR14][R4.64], R26 ;  /* 0x0000001a04003986 */ /* 0x0007e2000c10190e */
[----:B------:R-:W-:-:S02]  /*3880*/  LEA.HI.X.SX32 R7, R31, R34, 0x2, P6 ;  /* 0x000000221f077211 */ /* 0x000fc400030f16ff */
[-C--:B------:R-:W-:Y:S01]  /*3890*/  ISETP.LT.AND P3, PT, R90, R73.reuse, !P0 ;  /* 0x000000495a00720c */ /* 0x080fe20004761270 */
[----:B--2---:R-:W-:Y:S01]  /*38a0*/  IMAD R25, R3, 0x4, R21 ;  /* 0x0000000403197824 */ /* 0x004fe200078e0215 */
[C---:B------:R-:W-:Y:S01]  /*38b0*/  LEA R8, P5, R21.reuse, R32, 0x2 ;  /* 0x0000002015087211 */ /* 0x040fe200078a10ff */
[----:B------:R2:W-:Y:S01]  /*38c0*/  @P4 STG.E desc[UR14][R6.64], R23 ;  /* 0x0000001706004986 */ /* 0x0005e2000c10190e */
[----:B------:R-:W-:Y:S02]  /*38d0*/  ISETP.LT.AND P6, PT, R92, R73, !P0 ;  /* 0x000000495c00720c */ /* 0x000fe400047c1270 */
[----:B------:R-:W-:Y:S01]  /*38e0*/  LEA.HI.X.SX32 R9, R21, R34, 0x2, P5 ;  /* 0x0000002215097211 */ /* 0x000fe200028f16ff */
[----:B------:R-:W-:Y:S01]  /*38f0*/  IMAD R21, R3, 0x4, R25 ;  /* 0x0000000403157824 */ /* 0x000fe200078e0219 */
[----:B-1----:R-:W-:-:S03]  /*3900*/  LEA R10, P4, R25, R32, 0x2 ;  /* 0x00000020190a7211 */ /* 0x002fc600078810ff */
[----:B---3--:R-:W-:Y:S01]  /*3910*/  IMAD R5, R3, 0x4, R21 ;  /* 0x0000000403057824 */ /* 0x008fe200078e0215 */
[----:B------:R-:W-:Y:S01]  /*3920*/  LEA R20, P5, R21, R32, 0x2 ;  /* 0x0000002015147211 */ /* 0x000fe200078a10ff */
[----:B------:R1:W-:Y:S01]  /*3930*/  @P2 STG.E desc[UR14][R8.64], R27 ;  /* 0x0000001b08002986 */ /* 0x0003e2000c10190e */
[-C--:B------:R-:W-:Y:S01]  /*3940*/  LEA.HI.X.SX32 R11, R25, R34.reuse, 0x2, P4 ;  /* 0x00000022190b7211 */ /* 0x080fe200020f16ff */
[----:B--2---:R-:W-:Y:S01]  /*3950*/  IMAD R7, R3, 0x4, R5 ;  /* 0x0000000403077824 */ /* 0x004fe200078e0205 */
[----:B------:R-:W-:Y:S02]  /*3960*/  LEA.HI.X.SX32 R21, R21, R34, 0x2, P5 ;  /* 0x0000002215157211 */ /* 0x000fe400028f16ff */
[-C--:B------:R-:W-:Y:S01]  /*3970*/  ISETP.LT.AND P4, PT, R82, R73.reuse, !P0 ;  /* 0x000000495200720c */ /* 0x080fe20004781270 */
[----:B------:R-:W-:Y:S01]  /*3980*/  @P3 STG.E desc[UR14][R10.64], R12 ;  /* 0x0000000c0a003986 */ /* 0x000fe2000c10190e */
[-C--:B------:R-:W-:Y:S02]  /*3990*/  LEA R22, P5, R5, R32.reuse, 0x2 ;  /* 0x0000002005167211 */ /* 0x080fe400078a10ff */
[-C--:B------:R-:W-:Y:S01]  /*39a0*/  ISETP.LT.AND P3, PT, R78, R73.reuse, !P0 ;  /* 0x000000494e00720c */ /* 0x080fe20004761270 */
[----:B------:R2:W-:Y:S01]  /*39b0*/  @P6 STG.E desc[UR14][R20.64], R16 ;  /* 0x0000001014006986 */ /* 0x0005e2000c10190e */
[----:B------:R-:W-:Y:S01]  /*39c0*/  LEA R24, P6, R7, R32, 0x2 ;  /* 0x0000002007187211 */ /* 0x000fe200078c10ff */
[----:B-1----:R-:W-:Y:S01]  /*39d0*/  IMAD R27, R3, 0x4, R7 ;  /* 0x00000004031b7824 */ /* 0x002fe200078e0207 */
[-C--:B------:R-:W-:Y:S01]  /*39e0*/  LEA.HI.X.SX32 R23, R5, R34.reuse, 0x2, P5 ;  /* 0x0000002205177211 */ /* 0x080fe200028f16ff */
[----:B------:R-:W-:Y:S01]  /*39f0*/  LDS.128 R8, [R2+UR7+0x1000] ;  /* 0x0010000702087984 */ /* 0x000fe20008000c00 */
[----:B------:R-:W-:Y:S01]  /*3a00*/  LEA.HI.X.SX32 R25, R7, R34, 0x2, P6 ;  /* 0x0000002207197211 */ /* 0x000fe200030f16ff */
[C---:B------:R-:W-:Y:S01]  /*3a10*/  IMAD R29, R3.reuse, 0x4, R27 ;  /* 0x00000004031d7824 */ /* 0x040fe200078e021b */
[-C--:B------:R-:W-:Y:S01]  /*3a20*/  ISETP.LT.AND P5, PT, R76, R73.reuse, !P0 ;  /* 0x000000494c00720c */ /* 0x080fe200047a1270 */
[----:B------:R-:W1:Y:S01]  /*3a30*/  LDS.128 R4, [R33+UR7+0x1000] ;  /* 0x0010000721047984 */ /* 0x000e620008000c00 */
[----:B------:R-:W-:Y:S01]  /*3a40*/  ISETP.LT.AND P2, PT, R84, R73, !P0 ;  /* 0x000000495400720c */ /* 0x000fe20004741270 */
[----:B------:R-:W-:-:S02]  /*3a50*/  IMAD R31, R3, 0x4, R29 ;  /* 0x00000004031f7824 */ /* 0x000fc400078e021d */
[----:B------:R3:W-:Y:S01]  /*3a60*/  @P4 STG.E desc[UR14][R22.64], R13 ;  /* 0x0000000d16004986 */ /* 0x0007e2000c10190e */
[-C--:B------:R-:W-:Y:S02]  /*3a70*/  LEA R26, P4, R27, R32.reuse, 0x2 ;  /* 0x000000201b1a7211 */ /* 0x080fe400078810ff */
[----:B--2---:R-:W-:Y:S01]  /*3a80*/  LEA R20, P6, R29, R32, 0x2 ;  /* 0x000000201d147211 */ /* 0x004fe200078c10ff */
[----:B------:R2:W-:Y:S01]  /*3a90*/  @P3 STG.E desc[UR14][R24.64], R17 ;  /* 0x0000001118003986 */ /* 0x0005e2000c10190e */
[-C--:B------:R-:W-:Y:S02]  /*3aa0*/  LEA.HI.X.SX32 R27, R27, R34.reuse, 0x2, P4 ;  /* 0x000000221b1b7211 */ /* 0x080fe400020f16ff */
[-C--:B------:R-:W-:Y:S02]  /*3ab0*/  ISETP.LT.AND P4, PT, R56, R73.reuse, !P0 ;  /* 0x000000493800720c */ /* 0x080fe40004781270 */
[----:B------:R-:W-:Y:S01]  /*3ac0*/  LEA.HI.X.SX32 R21, R29, R34, 0x2, P6 ;  /* 0x000000221d157211 */ /* 0x000fe200030f16ff */
[----:B------:R4:W-:Y:S01]  /*3ad0*/  @P5 STG.E desc[UR14][R26.64], R14 ;  /* 0x0000000e1a005986 */ /* 0x0009e2000c10190e */
[----:B------:R-:W-:Y:S01]  /*3ae0*/  LEA R12, P5, R31, R32, 0x2 ;  /* 0x000000201f0c7211 */ /* 0x000fe200078a10ff */
[----:B---3--:R-:W-:Y:S01]  /*3af0*/  IMAD R23, R3, 0x4, R31 ;  /* 0x0000000403177824 */ /* 0x008fe200078e021f */
[----:B------:R-:W-:Y:S01]  /*3b00*/  ISETP.LT.AND P3, PT, R60, R73, !P0 ;  /* 0x000000493c00720c */ /* 0x000fe20004761270 */
[----:B------:R3:W-:Y:S01]  /*3b10*/  @P2 STG.E desc[UR14][R20.64], R18 ;  /* 0x0000001214002986 */ /* 0x0007e2000c10190e */
[----:B------:R-:W-:Y:S01]  /*3b20*/  LEA.HI.X.SX32 R13, R31, R34, 0x2, P5 ;  /* 0x000000221f0d7211 */ /* 0x000fe200028f16ff */
[----:B--2---:R-:W-:Y:S01]  /*3b30*/  IMAD R25, R3, 0x4, R23 ;  /* 0x0000000403197824 */ /* 0x004fe200078e0217 */
[----:B------:R-:W-:-:S02]  /*3b40*/  LEA R16, P6, R23, R32, 0x2 ;  /* 0x0000002017107211 */ /* 0x000fc400078c10ff */
[-C--:B------:R-:W-:Y:S01]  /*3b50*/  ISETP.LT.AND P5, PT, R74, R73.reuse, !P0 ;  /* 0x000000494a00720c */ /* 0x080fe200047a1270 */
[----:B------:R2:W-:Y:S01]  /*3b60*/  @P4 STG.E desc[UR14][R12.64], R15 ;  /* 0x0000000f0c004986 */ /* 0x0005e2000c10190e */
[-C--:B------:R-:W-:Y:S01]  /*3b70*/  ISETP.LT.AND P2, PT, R58, R73.reuse, !P0 ;  /* 0x000000493a00720c */ /* 0x080fe20004741270 */
[----:B----4-:R-:W-:Y:S01]  /*3b80*/  IMAD R27, R3, 0x4, R25 ;  /* 0x00000004031b7824 */ /* 0x010fe200078e0219 */
[----:B------:R-:W-:Y:S02]  /*3b90*/  LEA R22, P4, R25, R32, 0x2 ;  /* 0x0000002019167211 */ /* 0x000fe400078810ff */
[----:B------:R-:W-:Y:S01]  /*3ba0*/  LEA.HI.X.SX32 R17, R23, R34, 0x2, P6 ;  /* 0x0000002217117211 */ /* 0x000fe200030f16ff */
[----:B------:R-:W-:Y:S01]  /*3bb0*/  IMAD R29, R3, 0x4, R27 ;  /* 0x00000004031d7824 */ /* 0x000fe200078e021b */
[----:B---3--:R-:W-:Y:S02]  /*3bc0*/  LEA R20, P6, R27, R32, 0x2 ;  /* 0x000000201b147211 */ /* 0x008fe400078c10ff */
[-C--:B------:R-:W-:Y:S01]  /*3bd0*/  LEA.HI.X.SX32 R23, R25, R34.reuse, 0x2, P4 ;  /* 0x0000002219177211 */ /* 0x080fe200020f16ff */
[----:B------:R-:W-:Y:S01]  /*3be0*/  IMAD R25, R3, 0x4, R29 ;  /* 0x0000000403197824 */ /* 0x000fe200078e021d */
[----:B------:R-:W-:Y:S01]  /*3bf0*/  LEA.HI.X.SX32 R21, R27, R34, 0x2, P6 ;  /* 0x000000221b157211 */ /* 0x000fe200030f16ff */
[----:B------:R3:W-:Y:S01]  /*3c00*/  @P3 STG.E desc[UR14][R16.64], R19 ;  /* 0x0000001310003986 */ /* 0x0007e2000c10190e */
[----:B--2---:R-:W-:Y:S01]  /*3c10*/  LEA R12, P6, R29, R32, 0x2 ;  /* 0x000000201d0c7211 */ /* 0x004fe200078c10ff */
[----:B------:R-:W-:Y:S01]  /*3c20*/  IMAD R27, R3, 0x4, R25 ;  /* 0x00000004031b7824 */ /* 0x000fe200078e0219 */
[----:B------:R-:W-:Y:S01]  /*3c30*/  ISETP.LT.AND P4, PT, R72, R73, !P0 ;  /* 0x000000494800720c */ /* 0x000fe20004781270 */
[----:B-1----:R1:W-:Y:S01]  /*3c40*/  @P5 STG.E desc[UR14][R22.64], R4 ;  /* 0x0000000416005986 */ /* 0x0023e2000c10190e */
[----:B------:R-:W-:-:S02]  /*3c50*/  LEA.HI.X.SX32 R13, R29, R34, 0x2, P6 ;  /* 0x000000221d0d7211 */ /* 0x000fc400030f16ff */
[-C--:B------:R-:W-:Y:S01]  /*3c60*/  ISETP.LT.AND P5, PT, R68, R73.reuse, !P0 ;  /* 0x000000494400720c */ /* 0x080fe200047a1270 */
[----:B------:R2:W-:Y:S01]  /*3c70*/  @P2 STG.E desc[UR14][R20.64], R8 ;  /* 0x0000000814002986 */ /* 0x0005e2000c10190e */
[----:B------:R-:W-:Y:S02]  /*3c80*/  LEA R14, P2, R25, R32, 0x2 ;  /* 0x00000020190e7211 */ /* 0x000fe400078410ff */
[----:B------:R-:W-:Y:S01]  /*3c90*/  ISETP.LT.AND P3, PT, R64, R73, !P0 ;  /* 0x000000494000720c */ /* 0x000fe20004761270 */
[----:B---3--:R-:W-:Y:S01]  /*3ca0*/  IMAD R19, R3, 0x4, R27 ;  /* 0x0000000403137824 */ /* 0x008fe200078e021b */
[----:B------:R-:W-:Y:S02]  /*3cb0*/  LEA.HI.X.SX32 R15, R25, R34, 0x2, P2 ;  /* 0x00000022190f7211 */ /* 0x000fe400010f16ff */
[-C--:B------:R-:W-:Y:S01]  /*3cc0*/  LEA R16, P6, R27, R32.reuse, 0x2 ;  /* 0x000000201b107211 */ /* 0x080fe200078c10ff */
[----:B------:R-:W-:Y:S01]  /*3cd0*/  IMAD R29, R3, 0x4, R19 ;  /* 0x00000004031d7824 */ /* 0x000fe200078e0213 */
[----:B------:R-:W-:-:S02]  /*3ce0*/  LEA R2, P2, R19, R32, 0x2 ;  /* 0x0000002013027211 */ /* 0x000fc400078410ff */
[-C--:B------:R-:W-:Y:S01]  /*3cf0*/  LEA.HI.X.SX32 R17, R27, R34.reuse, 0x2, P6 ;  /* 0x000000221b117211 */ /* 0x080fe200030f16ff */
[----:B-1----:R-:W-:Y:S01]  /*3d00*/  IMAD R23, R3, 0x4, R29 ;  /* 0x0000000403177824 */ /* 0x002fe200078e021d */
[----:B------:R-:W-:Y:S01]  /*3d10*/  LEA.HI.X.SX32 R3, R19, R34, 0x2, P2 ;  /* 0x0000002213037211 */ /* 0x000fe200010f16ff */
[----:B------:R2:W-:Y:S01]  /*3d20*/  @P5 STG.E desc[UR14][R12.64], R5 ;  /* 0x000000050c005986 */ /* 0x0005e2000c10190e */
[-C--:B------:R-:W-:Y:S02]  /*3d30*/  ISETP.LT.AND P2, PT, R62, R73.reuse, !P0 ;  /* 0x000000493e00720c */ /* 0x080fe40004741270 */
[----:B------:R-:W-:Y:S01]  /*3d40*/  ISETP.LT.AND P0, PT, R66, R73, !P0 ;  /* 0x000000494200720c */ /* 0x000fe20004701270 */
[----:B------:R2:W-:Y:S01]  /*3d50*/  @P4 STG.E desc[UR14][R14.64], R9 ;  /* 0x000000090e004986 */ /* 0x0005e2000c10190e */
[----:B------:R-:W-:-:S03]  /*3d60*/  LEA R18, P6, R29, R32, 0x2 ;  /* 0x000000201d127211 */ /* 0x000fc600078c10ff */
[----:B------:R2:W-:Y:S01]  /*3d70*/  @P3 STG.E desc[UR14][R16.64], R6 ;  /* 0x0000000610003986 */ /* 0x0005e2000c10190e */
[----:B------:R-:W-:Y:S02]  /*3d80*/  LEA.HI.X.SX32 R19, R29, R34, 0x2, P6 ;  /* 0x000000221d137211 */ /* 0x000fe400030f16ff */
[----:B------:R-:W-:-:S03]  /*3d90*/  LEA R32, P6, R23, R32, 0x2 ;  /* 0x0000002017207211 */ /* 0x000fc600078c10ff */
[----:B------:R2:W-:Y:S01]  /*3da0*/  @P2 STG.E desc[UR14][R2.64], R10 ;  /* 0x0000000a02002986 */ /* 0x0005e2000c10190e */
[----:B------:R-:W-:-:S03]  /*3db0*/  LEA.HI.X.SX32 R33, R23, R34, 0x2, P6 ;  /* 0x0000002217217211 */ /* 0x000fc600030f16ff */
[----:B------:R2:W-:Y:S01]  /*3dc0*/  @P1 STG.E desc[UR14][R18.64], R7 ;  /* 0x0000000712001986 */ /* 0x0005e2000c10190e */
[----:B------:R-:W-:Y:S05]  /*3dd0*/  @!P0 EXIT ;  /* 0x000000000000894d */ /* 0x000fea0003800000 */
[----:B------:R-:W-:Y:S01]  /*3de0*/  STG.E desc[UR14][R32.64], R11 ;  /* 0x0000000b20007986 */ /* 0x000fe2000c10190e */
[----:B------:R-:W-:Y:S05]  /*3df0*/  EXIT ;  /* 0x000000000000794d */ /* 0x000fea0003800000 */
.L_x_2:
[----:B------:R-:W-:-:S00]  /*3e00*/  BRA `(.L_x_2) ;  /* 0xfffffffc00fc7947 */ /* 0x000fc0000383ffff */
[----:B------:R-:W-:-:S00]  /*3e10*/  NOP ;  /* 0x0000000000007918 */ /* 0x000fc00000000000 */
        /* <DEDUP_REMOVED lines=14> */
.L_x_3:


//--------------------- .nv.shared.matmul_kernel  --------------------------
	.section	.nv.shared.matmul_kernel,"aw",@nobits
	.sectionflags	@""
	.align	16
	.zero		1024


//--------------------- .nv.shared.reserved.0     --------------------------
	.section	.nv.shared.reserved.0,"aw",@nobits
	.weak		__nv_reservedSMEM_offset_0_alias
	.size		__nv_reservedSMEM_offset_0_alias, 0, 0
	.other		__nv_reservedSMEM_offset_0_alias,@"STO_CUDA_RESERVED_SHARED STV_DEFAULT"
__nv_reservedSMEM_offset_0_alias:
	.zero		0


//--------------------- .nv.constant0.matmul_kernel --------------------------
	.section	.nv.constant0.matmul_kernel,"a",@progbits
	.sectionflags	@""
	.align	4
.nv.constant0.matmul_kernel:
	.zero		608


//--------------------- SYMBOLS --------------------------

	.type		.nv.reservedSmem.offset0,@object
	.size		.nv.reservedSmem.offset0,0x4
